//
// Generated by NVIDIA NVVM Compiler
//
// Compiler Build ID: CL-36424714
// Cuda compilation tools, release 13.0, V13.0.88
// Based on NVVM 20.0.0
//

.version 9.0
.target sm_100
.address_size 64

	// .globl	_Z10findPrimesPyi
.func  (.param .b64 func_retval0) __internal_accurate_pow
(
	.param .b64 __internal_accurate_pow_param_0,
	.param .b64 __internal_accurate_pow_param_1
)
;
.extern .shared .align 16 .b8 shared[];

.visible .entry _Z10findPrimesPyi(
	.param .u64 .ptr .align 1 _Z10findPrimesPyi_param_0,
	.param .u32 _Z10findPrimesPyi_param_1
)
{
	.reg .pred 	%p<14>;
	.reg .b32 	%r<12>;
	.reg .b64 	%rd<32>;

	ld.param.u64 	%rd13, [_Z10findPrimesPyi_param_0];
	ld.param.u32 	%r2, [_Z10findPrimesPyi_param_1];
	mov.u32 	%r3, %tid.x;
	mov.u32 	%r4, %ctaid.x;
	mov.u32 	%r5, %ntid.x;
	mad.lo.s32 	%r1, %r4, %r5, %r3;
	setp.ge.s32 	%p1, %r1, %r2;
	@%p1 bra 	$L__BB0_16;
	cvta.to.global.u64 	%rd15, %rd13;
	mul.wide.s32 	%rd16, %r1, 8;
	add.s64 	%rd1, %rd15, %rd16;
	ld.global.u64 	%rd2, [%rd1];
	setp.lt.u64 	%p2, %rd2, 2;
	mov.b64 	%rd14, 0;
	mov.u64 	%rd31, %rd14;
	@%p2 bra 	$L__BB0_15;
	setp.lt.u64 	%p3, %rd2, 4;
	mov.u64 	%rd31, %rd2;
	@%p3 bra 	$L__BB0_15;
	and.b64  	%rd18, %rd2, 1;
	setp.eq.b64 	%p4, %rd18, 1;
	not.pred 	%p5, %p4;
	mul.lo.s64 	%rd19, %rd2, -6148914691236517205;
	setp.lt.u64 	%p6, %rd19, 6148914691236517206;
	or.pred  	%p7, %p5, %p6;
	mov.u64 	%rd31, %rd14;
	@%p7 bra 	$L__BB0_15;
	setp.lt.u64 	%p8, %rd2, 25;
	mov.u64 	%rd31, %rd2;
	@%p8 bra 	$L__BB0_15;
	mov.b64 	%rd28, 5;
	cvt.u32.u64 	%r7, %rd2;
	bra.uni 	$L__BB0_7;
$L__BB0_6:
	add.s64 	%rd28, %rd28, 6;
	mul.lo.s64 	%rd27, %rd28, %rd28;
	setp.gt.u64 	%p13, %rd27, %rd2;
	mov.u64 	%rd31, %rd2;
	@%p13 bra 	$L__BB0_15;
$L__BB0_7:
	or.b64  	%rd21, %rd2, %rd28;
	and.b64  	%rd22, %rd21, -4294967296;
	setp.ne.s64 	%p9, %rd22, 0;
	@%p9 bra 	$L__BB0_9;
	cvt.u32.u64 	%r6, %rd28;
	rem.u32 	%r8, %r7, %r6;
	cvt.u64.u32 	%rd29, %r8;
	bra.uni 	$L__BB0_10;
$L__BB0_9:
	rem.u64 	%rd29, %rd2, %rd28;
$L__BB0_10:
	setp.eq.s64 	%p10, %rd29, 0;
	mov.u64 	%rd31, %rd14;
	@%p10 bra 	$L__BB0_15;
	add.s64 	%rd8, %rd28, 2;
	or.b64  	%rd24, %rd2, %rd8;
	and.b64  	%rd25, %rd24, -4294967296;
	setp.ne.s64 	%p11, %rd25, 0;
	@%p11 bra 	$L__BB0_13;
	cvt.u32.u64 	%r9, %rd8;
	rem.u32 	%r11, %r7, %r9;
	cvt.u64.u32 	%rd30, %r11;
	bra.uni 	$L__BB0_14;
$L__BB0_13:
	rem.u64 	%rd30, %rd2, %rd8;
$L__BB0_14:
	setp.ne.s64 	%p12, %rd30, 0;
	mov.u64 	%rd31, %rd14;
	@%p12 bra 	$L__BB0_6;
$L__BB0_15:
	st.global.u64 	[%rd1], %rd31;
$L__BB0_16:
	ret;

}
	// .globl	_Z25generateEvenFermatNumbersPyiyy
.visible .entry _Z25generateEvenFermatNumbersPyiyy(
	.param .u64 .ptr .align 1 _Z25generateEvenFermatNumbersPyiyy_param_0,
	.param .u32 _Z25generateEvenFermatNumbersPyiyy_param_1,
	.param .u64 _Z25generateEvenFermatNumbersPyiyy_param_2,
	.param .u64 _Z25generateEvenFermatNumbersPyiyy_param_3
)
{
	.reg .pred 	%p<14>;
	.reg .b32 	%r<20>;
	.reg .b64 	%rd<10>;
	.reg .b64 	%fd<23>;

	ld.param.u64 	%rd3, [_Z25generateEvenFermatNumbersPyiyy_param_0];
	ld.param.u32 	%r6, [_Z25generateEvenFermatNumbersPyiyy_param_1];
	ld.param.u64 	%rd4, [_Z25generateEvenFermatNumbersPyiyy_param_2];
	ld.param.u64 	%rd5, [_Z25generateEvenFermatNumbersPyiyy_param_3];
	mov.u32 	%r7, %tid.x;
	mov.u32 	%r8, %ctaid.x;
	mov.u32 	%r9, %ntid.x;
	mad.lo.s32 	%r1, %r8, %r9, %r7;
	setp.ge.s32 	%p1, %r1, %r6;
	@%p1 bra 	$L__BB1_6;
	cvt.s64.s32 	%rd1, %r1;
	add.s64 	%rd2, %rd4, %rd1;
	cvt.rn.f64.u64 	%fd8, %rd2;
	{
	.reg .b32 %temp; 
	mov.b64 	{%temp, %r2}, %fd8;
	}
	mov.f64 	%fd9, 0d4000000000000000;
	{
	.reg .b32 %temp; 
	mov.b64 	{%temp, %r10}, %fd9;
	}
	and.b32  	%r4, %r10, 2146435072;
	setp.eq.s32 	%p2, %r4, 1062207488;
	{ // callseq 0, 0
	.param .b64 param0;
	st.param.f64 	[param0], %fd8;
	.param .b64 param1;
	st.param.f64 	[param1], 0d4000000000000000;
	.param .b64 retval0;
	call.uni (retval0), 
	__internal_accurate_pow, 
	(
	param0, 
	param1
	);
	ld.param.f64 	%fd10, [retval0];
	} // callseq 0
	setp.lt.s32 	%p3, %r2, 0;
	neg.f64 	%fd12, %fd10;
	selp.f64 	%fd13, %fd12, %fd10, %p2;
	selp.f64 	%fd21, %fd13, %fd10, %p3;
	setp.ne.s64 	%p4, %rd2, 0;
	@%p4 bra 	$L__BB1_3;
	setp.eq.s32 	%p5, %r4, 1062207488;
	selp.b32 	%r11, %r2, 0, %p5;
	setp.lt.s32 	%p6, %r10, 0;
	or.b32  	%r12, %r11, 2146435072;
	selp.b32 	%r13, %r12, %r11, %p6;
	mov.b32 	%r14, 0;
	mov.b64 	%fd21, {%r14, %r13};
$L__BB1_3:
	setp.eq.s32 	%p7, %r4, 1062207488;
	setp.eq.s64 	%p8, %rd2, 1;
	selp.f64 	%fd4, 0d3FF0000000000000, %fd21, %p8;
	cvt.rn.f64.u64 	%fd14, %rd5;
	{
	.reg .b32 %temp; 
	mov.b64 	{%temp, %r5}, %fd14;
	}
	{ // callseq 1, 0
	.param .b64 param0;
	st.param.f64 	[param0], %fd14;
	.param .b64 param1;
	st.param.f64 	[param1], 0d4000000000000000;
	.param .b64 retval0;
	call.uni (retval0), 
	__internal_accurate_pow, 
	(
	param0, 
	param1
	);
	ld.param.f64 	%fd15, [retval0];
	} // callseq 1
	setp.lt.s32 	%p9, %r5, 0;
	neg.f64 	%fd17, %fd15;
	selp.f64 	%fd18, %fd17, %fd15, %p7;
	selp.f64 	%fd22, %fd18, %fd15, %p9;
	setp.ne.s64 	%p10, %rd5, 0;
	@%p10 bra 	$L__BB1_5;
	setp.eq.s32 	%p11, %r4, 1062207488;
	selp.b32 	%r16, %r5, 0, %p11;
	setp.lt.s32 	%p12, %r10, 0;
	or.b32  	%r17, %r16, 2146435072;
	selp.b32 	%r18, %r17, %r16, %p12;
	mov.b32 	%r19, 0;
	mov.b64 	%fd22, {%r19, %r18};
$L__BB1_5:
	setp.eq.s64 	%p13, %rd5, 1;
	selp.f64 	%fd19, 0d3FF0000000000000, %fd22, %p13;
	sub.f64 	%fd20, %fd4, %fd19;
	cvt.rzi.u64.f64 	%rd6, %fd20;
	cvta.to.global.u64 	%rd7, %rd3;
	shl.b64 	%rd8, %rd1, 3;
	add.s64 	%rd9, %rd7, %rd8;
	st.global.u64 	[%rd9], %rd6;
$L__BB1_6:
	ret;

}
	// .globl	_Z6addOnePyi
.visible .entry _Z6addOnePyi(
	.param .u64 .ptr .align 1 _Z6addOnePyi_param_0,
	.param .u32 _Z6addOnePyi_param_1
)
{
	.reg .pred 	%p<2>;
	.reg .b32 	%r<6>;
	.reg .b64 	%rd<7>;

	ld.param.u64 	%rd1, [_Z6addOnePyi_param_0];
	ld.param.u32 	%r2, [_Z6addOnePyi_param_1];
	mov.u32 	%r3, %tid.x;
	mov.u32 	%r4, %ctaid.x;
	mov.u32 	%r5, %ntid.x;
	mad.lo.s32 	%r1, %r4, %r5, %r3;
	setp.ge.s32 	%p1, %r1, %r2;
	@%p1 bra 	$L__BB2_2;
	cvta.to.global.u64 	%rd2, %rd1;
	mul.wide.s32 	%rd3, %r1, 8;
	add.s64 	%rd4, %rd2, %rd3;
	ld.global.u64 	%rd5, [%rd4];
	add.s64 	%rd6, %rd5, 1;
	st.global.u64 	[%rd4], %rd6;
$L__BB2_2:
	ret;

}
	// .globl	_Z13multiplyByTwoPyi
.visible .entry _Z13multiplyByTwoPyi(
	.param .u64 .ptr .align 1 _Z13multiplyByTwoPyi_param_0,
	.param .u32 _Z13multiplyByTwoPyi_param_1
)
{
	.reg .pred 	%p<2>;
	.reg .b32 	%r<6>;
	.reg .b64 	%rd<7>;

	ld.param.u64 	%rd1, [_Z13multiplyByTwoPyi_param_0];
	ld.param.u32 	%r2, [_Z13multiplyByTwoPyi_param_1];
	mov.u32 	%r3, %tid.x;
	mov.u32 	%r4, %ctaid.x;
	mov.u32 	%r5, %ntid.x;
	mad.lo.s32 	%r1, %r4, %r5, %r3;
	setp.ge.s32 	%p1, %r1, %r2;
	@%p1 bra 	$L__BB3_2;
	cvta.to.global.u64 	%rd2, %rd1;
	mul.wide.s32 	%rd3, %r1, 8;
	add.s64 	%rd4, %rd2, %rd3;
	ld.global.u64 	%rd5, [%rd4];
	shl.b64 	%rd6, %rd5, 1;
	st.global.u64 	[%rd4], %rd6;
$L__BB3_2:
	ret;

}
	// .globl	_Z11subtractTenPyi
.visible .entry _Z11subtractTenPyi(
	.param .u64 .ptr .align 1 _Z11subtractTenPyi_param_0,
	.param .u32 _Z11subtractTenPyi_param_1
)
{
	.reg .pred 	%p<2>;
	.reg .b32 	%r<6>;
	.reg .b64 	%rd<7>;

	ld.param.u64 	%rd1, [_Z11subtractTenPyi_param_0];
	ld.param.u32 	%r2, [_Z11subtractTenPyi_param_1];
	mov.u32 	%r3, %tid.x;
	mov.u32 	%r4, %ctaid.x;
	mov.u32 	%r5, %ntid.x;
	mad.lo.s32 	%r1, %r4, %r5, %r3;
	setp.ge.s32 	%p1, %r1, %r2;
	@%p1 bra 	$L__BB4_2;
	cvta.to.global.u64 	%rd2, %rd1;
	mul.wide.s32 	%rd3, %r1, 8;
	add.s64 	%rd4, %rd2, %rd3;
	ld.global.u64 	%rd5, [%rd4];
	add.s64 	%rd6, %rd5, -10;
	st.global.u64 	[%rd4], %rd6;
$L__BB4_2:
	ret;

}
	// .globl	_Z13divideByThreePyi
.visible .entry _Z13divideByThreePyi(
	.param .u64 .ptr .align 1 _Z13divideByThreePyi_param_0,
	.param .u32 _Z13divideByThreePyi_param_1
)
{
	.reg .pred 	%p<3>;
	.reg .b32 	%r<6>;
	.reg .b64 	%rd<9>;

	ld.param.u64 	%rd3, [_Z13divideByThreePyi_param_0];
	ld.param.u32 	%r2, [_Z13divideByThreePyi_param_1];
	mov.u32 	%r3, %tid.x;
	mov.u32 	%r4, %ctaid.x;
	mov.u32 	%r5, %ntid.x;
	mad.lo.s32 	%r1, %r4, %r5, %r3;
	setp.ge.s32 	%p1, %r1, %r2;
	@%p1 bra 	$L__BB5_3;
	cvta.to.global.u64 	%rd4, %rd3;
	mul.wide.s32 	%rd5, %r1, 8;
	add.s64 	%rd1, %rd4, %rd5;
	ld.global.u64 	%rd2, [%rd1];
	mul.lo.s64 	%rd6, %rd2, -6148914691236517205;
	setp.gt.u64 	%p2, %rd6, 6148914691236517205;
	@%p2 bra 	$L__BB5_3;
	mul.hi.u64 	%rd7, %rd2, -6148914691236517205;
	shr.u64 	%rd8, %rd7, 1;
	st.global.u64 	[%rd1], %rd8;
$L__BB5_3:
	ret;

}
	// .globl	_Z15incrementPrimesPyi
.visible .entry _Z15incrementPrimesPyi(
	.param .u64 .ptr .align 1 _Z15incrementPrimesPyi_param_0,
	.param .u32 _Z15incrementPrimesPyi_param_1
)
{
	.reg .pred 	%p<14>;
	.reg .b32 	%r<12>;
	.reg .b64 	%rd<36>;

	ld.param.u64 	%rd13, [_Z15incrementPrimesPyi_param_0];
	ld.param.u32 	%r2, [_Z15incrementPrimesPyi_param_1];
	mov.u32 	%r3, %tid.x;
	mov.u32 	%r4, %ctaid.x;
	mov.u32 	%r5, %ntid.x;
	mad.lo.s32 	%r1, %r4, %r5, %r3;
	setp.ge.s32 	%p1, %r1, %r2;
	@%p1 bra 	$L__BB6_16;
	cvta.to.global.u64 	%rd15, %rd13;
	mul.wide.s32 	%rd16, %r1, 8;
	add.s64 	%rd1, %rd15, %rd16;
	ld.global.u64 	%rd2, [%rd1];
	setp.lt.u64 	%p2, %rd2, 2;
	mov.b64 	%rd14, 0;
	mov.u64 	%rd35, %rd14;
	@%p2 bra 	$L__BB6_15;
	setp.lt.u64 	%p3, %rd2, 4;
	mov.b64 	%rd17, 1;
	mov.u64 	%rd35, %rd17;
	@%p3 bra 	$L__BB6_15;
	and.b64  	%rd19, %rd2, 1;
	setp.eq.b64 	%p4, %rd19, 1;
	not.pred 	%p5, %p4;
	mul.lo.s64 	%rd20, %rd2, -6148914691236517205;
	setp.lt.u64 	%p6, %rd20, 6148914691236517206;
	or.pred  	%p7, %p5, %p6;
	mov.u64 	%rd35, %rd14;
	@%p7 bra 	$L__BB6_15;
	setp.lt.u64 	%p8, %rd2, 25;
	mov.u64 	%rd35, %rd17;
	@%p8 bra 	$L__BB6_15;
	mov.b64 	%rd32, 5;
	cvt.u32.u64 	%r7, %rd2;
	bra.uni 	$L__BB6_7;
$L__BB6_6:
	add.s64 	%rd32, %rd32, 6;
	mul.lo.s64 	%rd30, %rd32, %rd32;
	setp.gt.u64 	%p13, %rd30, %rd2;
	mov.u64 	%rd35, %rd17;
	@%p13 bra 	$L__BB6_15;
$L__BB6_7:
	or.b64  	%rd23, %rd2, %rd32;
	and.b64  	%rd24, %rd23, -4294967296;
	setp.ne.s64 	%p9, %rd24, 0;
	@%p9 bra 	$L__BB6_9;
	cvt.u32.u64 	%r6, %rd32;
	rem.u32 	%r8, %r7, %r6;
	cvt.u64.u32 	%rd33, %r8;
	bra.uni 	$L__BB6_10;
$L__BB6_9:
	rem.u64 	%rd33, %rd2, %rd32;
$L__BB6_10:
	setp.eq.s64 	%p10, %rd33, 0;
	mov.u64 	%rd35, %rd14;
	@%p10 bra 	$L__BB6_15;
	add.s64 	%rd8, %rd32, 2;
	or.b64  	%rd26, %rd2, %rd8;
	and.b64  	%rd27, %rd26, -4294967296;
	setp.ne.s64 	%p11, %rd27, 0;
	@%p11 bra 	$L__BB6_13;
	cvt.u32.u64 	%r9, %rd8;
	rem.u32 	%r11, %r7, %r9;
	cvt.u64.u32 	%rd34, %r11;
	bra.uni 	$L__BB6_14;
$L__BB6_13:
	rem.u64 	%rd34, %rd2, %rd8;
$L__BB6_14:
	setp.ne.s64 	%p12, %rd34, 0;
	mov.u64 	%rd35, %rd14;
	@%p12 bra 	$L__BB6_6;
$L__BB6_15:
	add.s64 	%rd31, %rd35, %rd2;
	st.global.u64 	[%rd1], %rd31;
$L__BB6_16:
	ret;

}
	// .globl	_Z18decrementNonPrimesPyi
.visible .entry _Z18decrementNonPrimesPyi(
	.param .u64 .ptr .align 1 _Z18decrementNonPrimesPyi_param_0,
	.param .u32 _Z18decrementNonPrimesPyi_param_1
)
{
	.reg .pred 	%p<14>;
	.reg .b32 	%r<12>;
	.reg .b64 	%rd<27>;

	ld.param.u64 	%rd12, [_Z18decrementNonPrimesPyi_param_0];
	ld.param.u32 	%r2, [_Z18decrementNonPrimesPyi_param_1];
	mov.u32 	%r3, %tid.x;
	mov.u32 	%r4, %ctaid.x;
	mov.u32 	%r5, %ntid.x;
	mad.lo.s32 	%r1, %r4, %r5, %r3;
	setp.ge.s32 	%p1, %r1, %r2;
	@%p1 bra 	$L__BB7_16;
	cvta.to.global.u64 	%rd13, %rd12;
	mul.wide.s32 	%rd14, %r1, 8;
	add.s64 	%rd1, %rd13, %rd14;
	ld.global.u64 	%rd2, [%rd1];
	setp.lt.u64 	%p2, %rd2, 2;
	@%p2 bra 	$L__BB7_15;
	setp.lt.u64 	%p3, %rd2, 4;
	@%p3 bra 	$L__BB7_16;
	and.b64  	%rd15, %rd2, 1;
	setp.eq.b64 	%p4, %rd15, 1;
	not.pred 	%p5, %p4;
	mul.lo.s64 	%rd16, %rd2, -6148914691236517205;
	setp.lt.u64 	%p6, %rd16, 6148914691236517206;
	or.pred  	%p7, %p5, %p6;
	@%p7 bra 	$L__BB7_15;
	setp.lt.u64 	%p8, %rd2, 25;
	@%p8 bra 	$L__BB7_16;
	mov.b64 	%rd24, 5;
	cvt.u32.u64 	%r7, %rd2;
	bra.uni 	$L__BB7_7;
$L__BB7_6:
	add.s64 	%rd24, %rd24, 6;
	mul.lo.s64 	%rd22, %rd24, %rd24;
	setp.gt.u64 	%p13, %rd22, %rd2;
	@%p13 bra 	$L__BB7_16;
$L__BB7_7:
	or.b64  	%rd18, %rd2, %rd24;
	and.b64  	%rd19, %rd18, -4294967296;
	setp.ne.s64 	%p9, %rd19, 0;
	@%p9 bra 	$L__BB7_9;
	cvt.u32.u64 	%r6, %rd24;
	rem.u32 	%r8, %r7, %r6;
	cvt.u64.u32 	%rd25, %r8;
	bra.uni 	$L__BB7_10;
$L__BB7_9:
	rem.u64 	%rd25, %rd2, %rd24;
$L__BB7_10:
	setp.eq.s64 	%p10, %rd25, 0;
	@%p10 bra 	$L__BB7_15;
	add.s64 	%rd8, %rd24, 2;
	or.b64  	%rd20, %rd2, %rd8;
	and.b64  	%rd21, %rd20, -4294967296;
	setp.ne.s64 	%p11, %rd21, 0;
	@%p11 bra 	$L__BB7_13;
	cvt.u32.u64 	%r9, %rd8;
	rem.u32 	%r11, %r7, %r9;
	cvt.u64.u32 	%rd26, %r11;
	bra.uni 	$L__BB7_14;
$L__BB7_13:
	rem.u64 	%rd26, %rd2, %rd8;
$L__BB7_14:
	setp.ne.s64 	%p12, %rd26, 0;
	@%p12 bra 	$L__BB7_6;
$L__BB7_15:
	add.s64 	%rd23, %rd2, -1;
	st.global.u64 	[%rd1], %rd23;
$L__BB7_16:
	ret;

}
	// .globl	_Z12squarePrimesPyi
.visible .entry _Z12squarePrimesPyi(
	.param .u64 .ptr .align 1 _Z12squarePrimesPyi_param_0,
	.param .u32 _Z12squarePrimesPyi_param_1
)
{
	.reg .pred 	%p<14>;
	.reg .b32 	%r<12>;
	.reg .b64 	%rd<27>;

	ld.param.u64 	%rd12, [_Z12squarePrimesPyi_param_0];
	ld.param.u32 	%r2, [_Z12squarePrimesPyi_param_1];
	mov.u32 	%r3, %tid.x;
	mov.u32 	%r4, %ctaid.x;
	mov.u32 	%r5, %ntid.x;
	mad.lo.s32 	%r1, %r4, %r5, %r3;
	setp.ge.s32 	%p1, %r1, %r2;
	@%p1 bra 	$L__BB8_16;
	cvta.to.global.u64 	%rd13, %rd12;
	mul.wide.s32 	%rd14, %r1, 8;
	add.s64 	%rd1, %rd13, %rd14;
	ld.global.u64 	%rd2, [%rd1];
	setp.lt.u64 	%p2, %rd2, 2;
	@%p2 bra 	$L__BB8_16;
	setp.lt.u64 	%p3, %rd2, 4;
	@%p3 bra 	$L__BB8_15;
	and.b64  	%rd15, %rd2, 1;
	setp.eq.b64 	%p4, %rd15, 1;
	not.pred 	%p5, %p4;
	mul.lo.s64 	%rd16, %rd2, -6148914691236517205;
	setp.lt.u64 	%p6, %rd16, 6148914691236517206;
	or.pred  	%p7, %p5, %p6;
	@%p7 bra 	$L__BB8_16;
	setp.lt.u64 	%p8, %rd2, 25;
	@%p8 bra 	$L__BB8_15;
	mov.b64 	%rd24, 5;
	cvt.u32.u64 	%r7, %rd2;
	bra.uni 	$L__BB8_7;
$L__BB8_6:
	add.s64 	%rd24, %rd24, 6;
	mul.lo.s64 	%rd22, %rd24, %rd24;
	setp.gt.u64 	%p13, %rd22, %rd2;
	@%p13 bra 	$L__BB8_15;
$L__BB8_7:
	or.b64  	%rd18, %rd2, %rd24;
	and.b64  	%rd19, %rd18, -4294967296;
	setp.ne.s64 	%p9, %rd19, 0;
	@%p9 bra 	$L__BB8_9;
	cvt.u32.u64 	%r6, %rd24;
	rem.u32 	%r8, %r7, %r6;
	cvt.u64.u32 	%rd25, %r8;
	bra.uni 	$L__BB8_10;
$L__BB8_9:
	rem.u64 	%rd25, %rd2, %rd24;
$L__BB8_10:
	setp.eq.s64 	%p10, %rd25, 0;
	@%p10 bra 	$L__BB8_16;
	add.s64 	%rd8, %rd24, 2;
	or.b64  	%rd20, %rd2, %rd8;
	and.b64  	%rd21, %rd20, -4294967296;
	setp.ne.s64 	%p11, %rd21, 0;
	@%p11 bra 	$L__BB8_13;
	cvt.u32.u64 	%r9, %rd8;
	rem.u32 	%r11, %r7, %r9;
	cvt.u64.u32 	%rd26, %r11;
	bra.uni 	$L__BB8_14;
$L__BB8_13:
	rem.u64 	%rd26, %rd2, %rd8;
$L__BB8_14:
	setp.eq.s64 	%p12, %rd26, 0;
	@%p12 bra 	$L__BB8_16;
	bra.uni 	$L__BB8_6;
$L__BB8_15:
	mul.lo.s64 	%rd23, %rd2, %rd2;
	st.global.u64 	[%rd1], %rd23;
$L__BB8_16:
	ret;

}
	// .globl	_Z13cubeNonPrimesPyi
.visible .entry _Z13cubeNonPrimesPyi(
	.param .u64 .ptr .align 1 _Z13cubeNonPrimesPyi_param_0,
	.param .u32 _Z13cubeNonPrimesPyi_param_1
)
{
	.reg .pred 	%p<20>;
	.reg .b32 	%r<20>;
	.reg .b64 	%rd<27>;
	.reg .b64 	%fd<12>;

	ld.param.u64 	%rd12, [_Z13cubeNonPrimesPyi_param_0];
	ld.param.u32 	%r5, [_Z13cubeNonPrimesPyi_param_1];
	mov.u32 	%r6, %tid.x;
	mov.u32 	%r7, %ctaid.x;
	mov.u32 	%r8, %ntid.x;
	mad.lo.s32 	%r1, %r7, %r8, %r6;
	setp.ge.s32 	%p1, %r1, %r5;
	@%p1 bra 	$L__BB9_18;
	cvta.to.global.u64 	%rd13, %rd12;
	mul.wide.s32 	%rd14, %r1, 8;
	add.s64 	%rd1, %rd13, %rd14;
	ld.global.u64 	%rd2, [%rd1];
	setp.lt.u64 	%p2, %rd2, 2;
	@%p2 bra 	$L__BB9_15;
	setp.lt.u64 	%p3, %rd2, 4;
	@%p3 bra 	$L__BB9_18;
	and.b64  	%rd15, %rd2, 1;
	setp.eq.b64 	%p4, %rd15, 1;
	not.pred 	%p5, %p4;
	mul.lo.s64 	%rd16, %rd2, -6148914691236517205;
	setp.lt.u64 	%p6, %rd16, 6148914691236517206;
	or.pred  	%p7, %p5, %p6;
	@%p7 bra 	$L__BB9_15;
	setp.lt.u64 	%p8, %rd2, 25;
	@%p8 bra 	$L__BB9_18;
	mov.b64 	%rd24, 5;
	cvt.u32.u64 	%r10, %rd2;
	bra.uni 	$L__BB9_7;
$L__BB9_6:
	add.s64 	%rd24, %rd24, 6;
	mul.lo.s64 	%rd22, %rd24, %rd24;
	setp.gt.u64 	%p13, %rd22, %rd2;
	@%p13 bra 	$L__BB9_18;
$L__BB9_7:
	or.b64  	%rd18, %rd2, %rd24;
	and.b64  	%rd19, %rd18, -4294967296;
	setp.ne.s64 	%p9, %rd19, 0;
	@%p9 bra 	$L__BB9_9;
	cvt.u32.u64 	%r9, %rd24;
	rem.u32 	%r11, %r10, %r9;
	cvt.u64.u32 	%rd25, %r11;
	bra.uni 	$L__BB9_10;
$L__BB9_9:
	rem.u64 	%rd25, %rd2, %rd24;
$L__BB9_10:
	setp.eq.s64 	%p10, %rd25, 0;
	@%p10 bra 	$L__BB9_15;
	add.s64 	%rd8, %rd24, 2;
	or.b64  	%rd20, %rd2, %rd8;
	and.b64  	%rd21, %rd20, -4294967296;
	setp.ne.s64 	%p11, %rd21, 0;
	@%p11 bra 	$L__BB9_13;
	cvt.u32.u64 	%r12, %rd8;
	rem.u32 	%r14, %r10, %r12;
	cvt.u64.u32 	%rd26, %r14;
	bra.uni 	$L__BB9_14;
$L__BB9_13:
	rem.u64 	%rd26, %rd2, %rd8;
$L__BB9_14:
	setp.ne.s64 	%p12, %rd26, 0;
	@%p12 bra 	$L__BB9_6;
$L__BB9_15:
	cvt.rn.f64.u64 	%fd4, %rd2;
	{
	.reg .b32 %temp; 
	mov.b64 	{%temp, %r2}, %fd4;
	}
	mov.f64 	%fd5, 0d4008000000000000;
	{
	.reg .b32 %temp; 
	mov.b64 	{%temp, %r15}, %fd5;
	}
	and.b32  	%r4, %r15, 2146435072;
	setp.eq.s32 	%p14, %r4, 1073741824;
	{ // callseq 2, 0
	.param .b64 param0;
	st.param.f64 	[param0], %fd4;
	.param .b64 param1;
	st.param.f64 	[param1], 0d4008000000000000;
	.param .b64 retval0;
	call.uni (retval0), 
	__internal_accurate_pow, 
	(
	param0, 
	param1
	);
	ld.param.f64 	%fd6, [retval0];
	} // callseq 2
	setp.lt.s32 	%p15, %r2, 0;
	neg.f64 	%fd8, %fd6;
	selp.f64 	%fd9, %fd8, %fd6, %p14;
	selp.f64 	%fd11, %fd9, %fd6, %p15;
	setp.ne.s64 	%p16, %rd2, 0;
	@%p16 bra 	$L__BB9_17;
	setp.eq.s32 	%p17, %r4, 1073741824;
	selp.b32 	%r16, %r2, 0, %p17;
	setp.lt.s32 	%p18, %r15, 0;
	or.b32  	%r17, %r16, 2146435072;
	selp.b32 	%r18, %r17, %r16, %p18;
	mov.b32 	%r19, 0;
	mov.b64 	%fd11, {%r19, %r18};
$L__BB9_17:
	setp.eq.s64 	%p19, %rd2, 1;
	selp.f64 	%fd10, 0d3FF0000000000000, %fd11, %p19;
	cvt.rzi.u64.f64 	%rd23, %fd10;
	st.global.u64 	[%rd1], %rd23;
$L__BB9_18:
	ret;

}
	// .globl	_Z9setToZeroPyi
.visible .entry _Z9setToZeroPyi(
	.param .u64 .ptr .align 1 _Z9setToZeroPyi_param_0,
	.param .u32 _Z9setToZeroPyi_param_1
)
{
	.reg .pred 	%p<2>;
	.reg .b32 	%r<6>;
	.reg .b64 	%rd<6>;

	ld.param.u64 	%rd1, [_Z9setToZeroPyi_param_0];
	ld.param.u32 	%r2, [_Z9setToZeroPyi_param_1];
	mov.u32 	%r3, %tid.x;
	mov.u32 	%r4, %ctaid.x;
	mov.u32 	%r5, %ntid.x;
	mad.lo.s32 	%r1, %r4, %r5, %r3;
	setp.ge.s32 	%p1, %r1, %r2;
	@%p1 bra 	$L__BB10_2;
	cvta.to.global.u64 	%rd2, %rd1;
	mul.wide.s32 	%rd3, %r1, 8;
	add.s64 	%rd4, %rd2, %rd3;
	mov.b64 	%rd5, 0;
	st.global.u64 	[%rd4], %rd5;
$L__BB10_2:
	ret;

}
	// .globl	_Z8setToOnePyi
.visible .entry _Z8setToOnePyi(
	.param .u64 .ptr .align 1 _Z8setToOnePyi_param_0,
	.param .u32 _Z8setToOnePyi_param_1
)
{
	.reg .pred 	%p<2>;
	.reg .b32 	%r<6>;
	.reg .b64 	%rd<6>;

	ld.param.u64 	%rd1, [_Z8setToOnePyi_param_0];
	ld.param.u32 	%r2, [_Z8setToOnePyi_param_1];
	mov.u32 	%r3, %tid.x;
	mov.u32 	%r4, %ctaid.x;
	mov.u32 	%r5, %ntid.x;
	mad.lo.s32 	%r1, %r4, %r5, %r3;
	setp.ge.s32 	%p1, %r1, %r2;
	@%p1 bra 	$L__BB11_2;
	cvta.to.global.u64 	%rd2, %rd1;
	mul.wide.s32 	%rd3, %r1, 8;
	add.s64 	%rd4, %rd2, %rd3;
	mov.b64 	%rd5, 1;
	st.global.u64 	[%rd4], %rd5;
$L__BB11_2:
	ret;

}
	// .globl	_Z9copyArrayPyS_i
.visible .entry _Z9copyArrayPyS_i(
	.param .u64 .ptr .align 1 _Z9copyArrayPyS_i_param_0,
	.param .u64 .ptr .align 1 _Z9copyArrayPyS_i_param_1,
	.param .u32 _Z9copyArrayPyS_i_param_2
)
{
	.reg .pred 	%p<2>;
	.reg .b32 	%r<6>;
	.reg .b64 	%rd<9>;

	ld.param.u64 	%rd1, [_Z9copyArrayPyS_i_param_0];
	ld.param.u64 	%rd2, [_Z9copyArrayPyS_i_param_1];
	ld.param.u32 	%r2, [_Z9copyArrayPyS_i_param_2];
	mov.u32 	%r3, %tid.x;
	mov.u32 	%r4, %ctaid.x;
	mov.u32 	%r5, %ntid.x;
	mad.lo.s32 	%r1, %r4, %r5, %r3;
	setp.ge.s32 	%p1, %r1, %r2;
	@%p1 bra 	$L__BB12_2;
	cvta.to.global.u64 	%rd3, %rd1;
	cvta.to.global.u64 	%rd4, %rd2;
	mul.wide.s32 	%rd5, %r1, 8;
	add.s64 	%rd6, %rd3, %rd5;
	ld.global.u64 	%rd7, [%rd6];
	add.s64 	%rd8, %rd4, %rd5;
	st.global.u64 	[%rd8], %rd7;
$L__BB12_2:
	ret;

}
	// .globl	_Z8sumArrayPyiS_
.visible .entry _Z8sumArrayPyiS_(
	.param .u64 .ptr .align 1 _Z8sumArrayPyiS__param_0,
	.param .u32 _Z8sumArrayPyiS__param_1,
	.param .u64 .ptr .align 1 _Z8sumArrayPyiS__param_2
)
{
	.reg .pred 	%p<6>;
	.reg .b32 	%r<14>;
	.reg .b64 	%rd<14>;

	ld.param.u64 	%rd1, [_Z8sumArrayPyiS__param_0];
	ld.param.u32 	%r7, [_Z8sumArrayPyiS__param_1];
	ld.param.u64 	%rd2, [_Z8sumArrayPyiS__param_2];
	mov.u32 	%r1, %tid.x;
	mov.u32 	%r8, %ctaid.x;
	mov.u32 	%r13, %ntid.x;
	mad.lo.s32 	%r3, %r8, %r13, %r1;
	setp.ge.s32 	%p1, %r3, %r7;
	shl.b32 	%r9, %r1, 3;
	mov.u32 	%r10, shared;
	add.s32 	%r4, %r10, %r9;
	@%p1 bra 	$L__BB13_2;
	cvta.to.global.u64 	%rd4, %rd1;
	mul.wide.s32 	%rd5, %r3, 8;
	add.s64 	%rd6, %rd4, %rd5;
	ld.global.u64 	%rd7, [%rd6];
	st.shared.u64 	[%r4], %rd7;
	bra.uni 	$L__BB13_3;
$L__BB13_2:
	mov.b64 	%rd3, 0;
	st.shared.u64 	[%r4], %rd3;
$L__BB13_3:
	bar.sync 	0;
	setp.lt.u32 	%p2, %r13, 2;
	@%p2 bra 	$L__BB13_7;
$L__BB13_4:
	shr.u32 	%r6, %r13, 1;
	setp.ge.u32 	%p3, %r1, %r6;
	@%p3 bra 	$L__BB13_6;
	shl.b32 	%r11, %r6, 3;
	add.s32 	%r12, %r4, %r11;
	ld.shared.u64 	%rd8, [%r12];
	ld.shared.u64 	%rd9, [%r4];
	add.s64 	%rd10, %rd9, %rd8;
	st.shared.u64 	[%r4], %rd10;
$L__BB13_6:
	bar.sync 	0;
	setp.gt.u32 	%p4, %r13, 3;
	mov.u32 	%r13, %r6;
	@%p4 bra 	$L__BB13_4;
$L__BB13_7:
	setp.ne.s32 	%p5, %r1, 0;
	@%p5 bra 	$L__BB13_9;
	ld.shared.u64 	%rd11, [shared];
	cvta.to.global.u64 	%rd12, %rd2;
	atom.global.add.u64 	%rd13, [%rd12], %rd11;
$L__BB13_9:
	ret;

}
	// .globl	_Z12filterPrimesPyS_i
.visible .entry _Z12filterPrimesPyS_i(
	.param .u64 .ptr .align 1 _Z12filterPrimesPyS_i_param_0,
	.param .u64 .ptr .align 1 _Z12filterPrimesPyS_i_param_1,
	.param .u32 _Z12filterPrimesPyS_i_param_2
)
{
	.reg .pred 	%p<14>;
	.reg .b32 	%r<12>;
	.reg .b64 	%rd<33>;

	ld.param.u64 	%rd12, [_Z12filterPrimesPyS_i_param_0];
	ld.param.u64 	%rd13, [_Z12filterPrimesPyS_i_param_1];
	ld.param.u32 	%r2, [_Z12filterPrimesPyS_i_param_2];
	cvta.to.global.u64 	%rd1, %rd13;
	mov.u32 	%r3, %tid.x;
	mov.u32 	%r4, %ctaid.x;
	mov.u32 	%r5, %ntid.x;
	mad.lo.s32 	%r1, %r4, %r5, %r3;
	setp.ge.s32 	%p1, %r1, %r2;
	@%p1 bra 	$L__BB14_15;
	cvta.to.global.u64 	%rd14, %rd12;
	mul.wide.s32 	%rd15, %r1, 8;
	add.s64 	%rd16, %rd14, %rd15;
	ld.global.u64 	%rd2, [%rd16];
	setp.lt.u64 	%p2, %rd2, 2;
	@%p2 bra 	$L__BB14_15;
	setp.lt.u64 	%p3, %rd2, 4;
	@%p3 bra 	$L__BB14_17;
	and.b64  	%rd17, %rd2, 1;
	setp.eq.b64 	%p4, %rd17, 1;
	not.pred 	%p5, %p4;
	mul.lo.s64 	%rd18, %rd2, -6148914691236517205;
	setp.lt.u64 	%p6, %rd18, 6148914691236517206;
	or.pred  	%p7, %p5, %p6;
	@%p7 bra 	$L__BB14_15;
	setp.lt.u64 	%p8, %rd2, 25;
	@%p8 bra 	$L__BB14_17;
	mov.b64 	%rd30, 5;
	cvt.u32.u64 	%r7, %rd2;
	bra.uni 	$L__BB14_7;
$L__BB14_6:
	add.s64 	%rd30, %rd30, 6;
	mul.lo.s64 	%rd24, %rd30, %rd30;
	setp.gt.u64 	%p13, %rd24, %rd2;
	@%p13 bra 	$L__BB14_17;
$L__BB14_7:
	or.b64  	%rd20, %rd2, %rd30;
	and.b64  	%rd21, %rd20, -4294967296;
	setp.ne.s64 	%p9, %rd21, 0;
	@%p9 bra 	$L__BB14_9;
	cvt.u32.u64 	%r6, %rd30;
	rem.u32 	%r8, %r7, %r6;
	cvt.u64.u32 	%rd31, %r8;
	bra.uni 	$L__BB14_10;
$L__BB14_9:
	rem.u64 	%rd31, %rd2, %rd30;
$L__BB14_10:
	setp.eq.s64 	%p10, %rd31, 0;
	@%p10 bra 	$L__BB14_15;
	add.s64 	%rd8, %rd30, 2;
	or.b64  	%rd22, %rd2, %rd8;
	and.b64  	%rd23, %rd22, -4294967296;
	setp.ne.s64 	%p11, %rd23, 0;
	@%p11 bra 	$L__BB14_13;
	cvt.u32.u64 	%r9, %rd8;
	rem.u32 	%r11, %r7, %r9;
	cvt.u64.u32 	%rd32, %r11;
	bra.uni 	$L__BB14_14;
$L__BB14_13:
	rem.u64 	%rd32, %rd2, %rd8;
$L__BB14_14:
	setp.eq.s64 	%p12, %rd32, 0;
	@%p12 bra 	$L__BB14_15;
	bra.uni 	$L__BB14_6;
$L__BB14_15:
	mul.wide.s32 	%rd27, %r1, 8;
	add.s64 	%rd28, %rd1, %rd27;
	mov.b64 	%rd29, 0;
	st.global.u64 	[%rd28], %rd29;
$L__BB14_16:
	ret;
$L__BB14_17:
	add.s64 	%rd26, %rd1, %rd15;
	st.global.u64 	[%rd26], %rd2;
	bra.uni 	$L__BB14_16;

}
	// .globl	_Z11resetPrimesPyS_i
.visible .entry _Z11resetPrimesPyS_i(
	.param .u64 .ptr .align 1 _Z11resetPrimesPyS_i_param_0,
	.param .u64 .ptr .align 1 _Z11resetPrimesPyS_i_param_1,
	.param .u32 _Z11resetPrimesPyS_i_param_2
)
{
	.reg .pred 	%p<14>;
	.reg .b32 	%r<12>;
	.reg .b64 	%rd<33>;

	ld.param.u64 	%rd12, [_Z11resetPrimesPyS_i_param_0];
	ld.param.u64 	%rd13, [_Z11resetPrimesPyS_i_param_1];
	ld.param.u32 	%r2, [_Z11resetPrimesPyS_i_param_2];
	cvta.to.global.u64 	%rd1, %rd13;
	mov.u32 	%r3, %tid.x;
	mov.u32 	%r4, %ctaid.x;
	mov.u32 	%r5, %ntid.x;
	mad.lo.s32 	%r1, %r4, %r5, %r3;
	setp.ge.s32 	%p1, %r1, %r2;
	@%p1 bra 	$L__BB15_15;
	cvta.to.global.u64 	%rd14, %rd12;
	mul.wide.s32 	%rd15, %r1, 8;
	add.s64 	%rd16, %rd14, %rd15;
	ld.global.u64 	%rd2, [%rd16];
	setp.lt.u64 	%p2, %rd2, 2;
	@%p2 bra 	$L__BB15_15;
	setp.lt.u64 	%p3, %rd2, 4;
	@%p3 bra 	$L__BB15_17;
	and.b64  	%rd17, %rd2, 1;
	setp.eq.b64 	%p4, %rd17, 1;
	not.pred 	%p5, %p4;
	mul.lo.s64 	%rd18, %rd2, -6148914691236517205;
	setp.lt.u64 	%p6, %rd18, 6148914691236517206;
	or.pred  	%p7, %p5, %p6;
	@%p7 bra 	$L__BB15_15;
	setp.lt.u64 	%p8, %rd2, 25;
	@%p8 bra 	$L__BB15_17;
	mov.b64 	%rd30, 5;
	cvt.u32.u64 	%r7, %rd2;
	bra.uni 	$L__BB15_7;
$L__BB15_6:
	add.s64 	%rd30, %rd30, 6;
	mul.lo.s64 	%rd24, %rd30, %rd30;
	setp.gt.u64 	%p13, %rd24, %rd2;
	@%p13 bra 	$L__BB15_17;
$L__BB15_7:
	or.b64  	%rd20, %rd2, %rd30;
	and.b64  	%rd21, %rd20, -4294967296;
	setp.ne.s64 	%p9, %rd21, 0;
	@%p9 bra 	$L__BB15_9;
	cvt.u32.u64 	%r6, %rd30;
	rem.u32 	%r8, %r7, %r6;
	cvt.u64.u32 	%rd31, %r8;
	bra.uni 	$L__BB15_10;
$L__BB15_9:
	rem.u64 	%rd31, %rd2, %rd30;
$L__BB15_10:
	setp.eq.s64 	%p10, %rd31, 0;
	@%p10 bra 	$L__BB15_15;
	add.s64 	%rd8, %rd30, 2;
	or.b64  	%rd22, %rd2, %rd8;
	and.b64  	%rd23, %rd22, -4294967296;
	setp.ne.s64 	%p11, %rd23, 0;
	@%p11 bra 	$L__BB15_13;
	cvt.u32.u64 	%r9, %rd8;
	rem.u32 	%r11, %r7, %r9;
	cvt.u64.u32 	%rd32, %r11;
	bra.uni 	$L__BB15_14;
$L__BB15_13:
	rem.u64 	%rd32, %rd2, %rd8;
$L__BB15_14:
	setp.eq.s64 	%p12, %rd32, 0;
	@%p12 bra 	$L__BB15_15;
	bra.uni 	$L__BB15_6;
$L__BB15_15:
	mul.wide.s32 	%rd27, %r1, 8;
	add.s64 	%rd28, %rd1, %rd27;
	mov.b64 	%rd29, 0;
	st.global.u64 	[%rd28], %rd29;
$L__BB15_16:
	ret;
$L__BB15_17:
	add.s64 	%rd26, %rd1, %rd15;
	st.global.u64 	[%rd26], %rd2;
	bra.uni 	$L__BB15_16;

}
.func  (.param .b64 func_retval0) __internal_accurate_pow(
	.param .b64 __internal_accurate_pow_param_0,
	.param .b64 __internal_accurate_pow_param_1
)
{
	.reg .pred 	%p<8>;
	.reg .b32 	%r<49>;
	.reg .b32 	%f<3>;
	.reg .b64 	%fd<109>;

	ld.param.f64 	%fd10, [__internal_accurate_pow_param_0];
	ld.param.f64 	%fd11, [__internal_accurate_pow_param_1];
	{
	.reg .b32 %temp; 
	mov.b64 	{%temp, %r46}, %fd10;
	}
	{
	.reg .b32 %temp; 
	mov.b64 	{%r45, %temp}, %fd10;
	}
	shr.u32 	%r47, %r46, 20;
	setp.gt.u32 	%p1, %r46, 1048575;
	@%p1 bra 	$L__BB16_2;
	mul.f64 	%fd12, %fd10, 0d4350000000000000;
	{
	.reg .b32 %temp; 
	mov.b64 	{%temp, %r46}, %fd12;
	}
	{
	.reg .b32 %temp; 
	mov.b64 	{%r45, %temp}, %fd12;
	}
	shr.u32 	%r16, %r46, 20;
	add.s32 	%r47, %r16, -54;
$L__BB16_2:
	add.s32 	%r48, %r47, -1023;
	and.b32  	%r17, %r46, -2146435073;
	or.b32  	%r18, %r17, 1072693248;
	mov.b64 	%fd107, {%r45, %r18};
	setp.lt.u32 	%p2, %r18, 1073127583;
	@%p2 bra 	$L__BB16_4;
	{
	.reg .b32 %temp; 
	mov.b64 	{%r19, %temp}, %fd107;
	}
	{
	.reg .b32 %temp; 
	mov.b64 	{%temp, %r20}, %fd107;
	}
	add.s32 	%r21, %r20, -1048576;
	mov.b64 	%fd107, {%r19, %r21};
	add.s32 	%r48, %r47, -1022;
$L__BB16_4:
	add.f64 	%fd13, %fd107, 0dBFF0000000000000;
	add.f64 	%fd14, %fd107, 0d3FF0000000000000;
	rcp.approx.ftz.f64 	%fd15, %fd14;
	neg.f64 	%fd16, %fd14;
	fma.rn.f64 	%fd17, %fd16, %fd15, 0d3FF0000000000000;
	fma.rn.f64 	%fd18, %fd17, %fd17, %fd17;
	fma.rn.f64 	%fd19, %fd18, %fd15, %fd15;
	mul.f64 	%fd20, %fd13, %fd19;
	fma.rn.f64 	%fd21, %fd13, %fd19, %fd20;
	mul.f64 	%fd22, %fd21, %fd21;
	fma.rn.f64 	%fd23, %fd22, 0d3EB0F5FF7D2CAFE2, 0d3ED0F5D241AD3B5A;
	fma.rn.f64 	%fd24, %fd23, %fd22, 0d3EF3B20A75488A3F;
	fma.rn.f64 	%fd25, %fd24, %fd22, 0d3F1745CDE4FAECD5;
	fma.rn.f64 	%fd26, %fd25, %fd22, 0d3F3C71C7258A578B;
	fma.rn.f64 	%fd27, %fd26, %fd22, 0d3F6249249242B910;
	fma.rn.f64 	%fd28, %fd27, %fd22, 0d3F89999999999DFB;
	sub.f64 	%fd29, %fd13, %fd21;
	add.f64 	%fd30, %fd29, %fd29;
	neg.f64 	%fd31, %fd21;
	fma.rn.f64 	%fd32, %fd31, %fd13, %fd30;
	mul.f64 	%fd33, %fd19, %fd32;
	fma.rn.f64 	%fd34, %fd22, %fd28, 0d3FB5555555555555;
	mov.f64 	%fd35, 0d3FB5555555555555;
	sub.f64 	%fd36, %fd35, %fd34;
	fma.rn.f64 	%fd37, %fd22, %fd28, %fd36;
	add.f64 	%fd38, %fd37, 0dBC46A4CB00B9E7B0;
	add.f64 	%fd39, %fd34, %fd38;
	sub.f64 	%fd40, %fd34, %fd39;
	add.f64 	%fd41, %fd38, %fd40;
	mul.rn.f64 	%fd42, %fd21, %fd21;
	neg.f64 	%fd43, %fd42;
	fma.rn.f64 	%fd44, %fd21, %fd21, %fd43;
	{
	.reg .b32 %temp; 
	mov.b64 	{%r22, %temp}, %fd33;
	}
	{
	.reg .b32 %temp; 
	mov.b64 	{%temp, %r23}, %fd33;
	}
	add.s32 	%r24, %r23, 1048576;
	mov.b64 	%fd45, {%r22, %r24};
	fma.rn.f64 	%fd46, %fd21, %fd45, %fd44;
	mul.rn.f64 	%fd47, %fd42, %fd21;
	neg.f64 	%fd48, %fd47;
	fma.rn.f64 	%fd49, %fd42, %fd21, %fd48;
	fma.rn.f64 	%fd50, %fd42, %fd33, %fd49;
	fma.rn.f64 	%fd51, %fd46, %fd21, %fd50;
	mul.rn.f64 	%fd52, %fd39, %fd47;
	neg.f64 	%fd53, %fd52;
	fma.rn.f64 	%fd54, %fd39, %fd47, %fd53;
	fma.rn.f64 	%fd55, %fd39, %fd51, %fd54;
	fma.rn.f64 	%fd56, %fd41, %fd47, %fd55;
	add.f64 	%fd57, %fd52, %fd56;
	sub.f64 	%fd58, %fd52, %fd57;
	add.f64 	%fd59, %fd56, %fd58;
	add.f64 	%fd60, %fd21, %fd57;
	sub.f64 	%fd61, %fd21, %fd60;
	add.f64 	%fd62, %fd57, %fd61;
	add.f64 	%fd63, %fd59, %fd62;
	add.f64 	%fd64, %fd33, %fd63;
	add.f64 	%fd65, %fd60, %fd64;
	sub.f64 	%fd66, %fd60, %fd65;
	add.f64 	%fd67, %fd64, %fd66;
	xor.b32  	%r25, %r48, -2147483648;
	mov.b32 	%r26, 1127219200;
	mov.b64 	%fd68, {%r25, %r26};
	mov.b32 	%r27, -2147483648;
	mov.b64 	%fd69, {%r27, %r26};
	sub.f64 	%fd70, %fd68, %fd69;
	fma.rn.f64 	%fd71, %fd70, 0d3FE62E42FEFA39EF, %fd65;
	fma.rn.f64 	%fd72, %fd70, 0dBFE62E42FEFA39EF, %fd71;
	sub.f64 	%fd73, %fd72, %fd65;
	sub.f64 	%fd74, %fd67, %fd73;
	fma.rn.f64 	%fd75, %fd70, 0d3C7ABC9E3B39803F, %fd74;
	add.f64 	%fd76, %fd71, %fd75;
	sub.f64 	%fd77, %fd71, %fd76;
	add.f64 	%fd78, %fd75, %fd77;
	{
	.reg .b32 %temp; 
	mov.b64 	{%temp, %r28}, %fd11;
	}
	{
	.reg .b32 %temp; 
	mov.b64 	{%r29, %temp}, %fd11;
	}
	shl.b32 	%r30, %r28, 1;
	setp.gt.u32 	%p3, %r30, -33554433;
	and.b32  	%r31, %r28, -15728641;
	selp.b32 	%r32, %r31, %r28, %p3;
	mov.b64 	%fd79, {%r29, %r32};
	mul.rn.f64 	%fd80, %fd76, %fd79;
	neg.f64 	%fd81, %fd80;
	fma.rn.f64 	%fd82, %fd76, %fd79, %fd81;
	fma.rn.f64 	%fd83, %fd78, %fd79, %fd82;
	add.f64 	%fd4, %fd80, %fd83;
	sub.f64 	%fd84, %fd80, %fd4;
	add.f64 	%fd5, %fd83, %fd84;
	fma.rn.f64 	%fd85, %fd4, 0d3FF71547652B82FE, 0d4338000000000000;
	{
	.reg .b32 %temp; 
	mov.b64 	{%r13, %temp}, %fd85;
	}
	mov.f64 	%fd86, 0dC338000000000000;
	add.rn.f64 	%fd87, %fd85, %fd86;
	fma.rn.f64 	%fd88, %fd87, 0dBFE62E42FEFA39EF, %fd4;
	fma.rn.f64 	%fd89, %fd87, 0dBC7ABC9E3B39803F, %fd88;
	fma.rn.f64 	%fd90, %fd89, 0d3E5ADE1569CE2BDF, 0d3E928AF3FCA213EA;
	fma.rn.f64 	%fd91, %fd90, %fd89, 0d3EC71DEE62401315;
	fma.rn.f64 	%fd92, %fd91, %fd89, 0d3EFA01997C89EB71;
	fma.rn.f64 	%fd93, %fd92, %fd89, 0d3F2A01A014761F65;
	fma.rn.f64 	%fd94, %fd93, %fd89, 0d3F56C16C1852B7AF;
	fma.rn.f64 	%fd95, %fd94, %fd89, 0d3F81111111122322;
	fma.rn.f64 	%fd96, %fd95, %fd89, 0d3FA55555555502A1;
	fma.rn.f64 	%fd97, %fd96, %fd89, 0d3FC5555555555511;
	fma.rn.f64 	%fd98, %fd97, %fd89, 0d3FE000000000000B;
	fma.rn.f64 	%fd99, %fd98, %fd89, 0d3FF0000000000000;
	fma.rn.f64 	%fd100, %fd99, %fd89, 0d3FF0000000000000;
	{
	.reg .b32 %temp; 
	mov.b64 	{%r14, %temp}, %fd100;
	}
	{
	.reg .b32 %temp; 
	mov.b64 	{%temp, %r15}, %fd100;
	}
	shl.b32 	%r33, %r13, 20;
	add.s32 	%r34, %r33, %r15;
	mov.b64 	%fd108, {%r14, %r34};
	{
	.reg .b32 %temp; 
	mov.b64 	{%temp, %r35}, %fd4;
	}
	mov.b32 	%f2, %r35;
	abs.f32 	%f1, %f2;
	setp.lt.f32 	%p4, %f1, 0f4086232B;
	@%p4 bra 	$L__BB16_7;
	setp.lt.f64 	%p5, %fd4, 0d0000000000000000;
	add.f64 	%fd101, %fd4, 0d7FF0000000000000;
	selp.f64 	%fd108, 0d0000000000000000, %fd101, %p5;
	setp.geu.f32 	%p6, %f1, 0f40874800;
	@%p6 bra 	$L__BB16_7;
	shr.u32 	%r36, %r13, 31;
	add.s32 	%r37, %r13, %r36;
	shr.s32 	%r38, %r37, 1;
	shl.b32 	%r39, %r38, 20;
	add.s32 	%r40, %r15, %r39;
	mov.b64 	%fd102, {%r14, %r40};
	sub.s32 	%r41, %r13, %r38;
	shl.b32 	%r42, %r41, 20;
	add.s32 	%r43, %r42, 1072693248;
	mov.b32 	%r44, 0;
	mov.b64 	%fd103, {%r44, %r43};
	mul.f64 	%fd108, %fd103, %fd102;
$L__BB16_7:
	abs.f64 	%fd104, %fd108;
	setp.eq.f64 	%p7, %fd104, 0d7FF0000000000000;
	fma.rn.f64 	%fd105, %fd108, %fd5, %fd108;
	selp.f64 	%fd106, %fd108, %fd105, %p7;
	st.param.f64 	[func_retval0], %fd106;
	ret;

}


// ===== COMPILED SASS (sm_100) =====

	.target	sm_100

	.elftype	@"ET_EXEC"


//--------------------- .note.nv.tkinfo           --------------------------
	.section	.note.nv.tkinfo,"",@"SHT_NOTE"
	.sectionflags	@"SHF_NOTE_NV_TKINFO"
	.tkinfo
        /*0018*/ 	.word	0x00000002
        /*0030*/ 	.string	""
        /*0030*/ 	.string	"ptxas"
        /*0030*/ 	.string	"Cuda compilation tools, release 13.0, V13.0.88"
        /*0030*/ 	.string	"Build cuda_13.0.r13.0/compiler.36424714_0"
        /*0030*/ 	.string	"-arch sm_100 -m 64 "



//--------------------- .note.nv.cuinfo           --------------------------
	.section	.note.nv.cuinfo,"",@"SHT_NOTE"
	.sectionflags	@"SHF_NOTE_NV_CUINFO"
        /*0018*/ 	.short	0x0002
        /*001a*/ 	.short	0x0064
        /*001c*/ 	.short	0x0082
	.zero		2


//--------------------- .nv.info                  --------------------------
	.section	.nv.info,"",@"SHT_CUDA_INFO"
	.align	4


	//----- nvinfo : EIATTR_REGCOUNT
	.align		4
        /*0000*/ 	.byte	0x04, 0x2f
        /*0002*/ 	.short	(.L_1 - .L_0)
	.align		4
.L_0:
        /*0004*/ 	.word	index@(_Z10findPrimesPyi)
        /*0008*/ 	.word	0x00000016


	//----- nvinfo : EIATTR_FRAME_SIZE
	.align		4
.L_1:
        /*000c*/ 	.byte	0x04, 0x11
        /*000e*/ 	.short	(.L_3 - .L_2)
	.align		4
.L_2:
        /*0010*/ 	.word	index@($__internal_6_$__cuda_sm20_rem_u64)
        /*0014*/ 	.word	0x00000000


	//----- nvinfo : EIATTR_FRAME_SIZE
	.align		4
.L_3:
        /*0018*/ 	.byte	0x04, 0x11
        /*001a*/ 	.short	(.L_5 - .L_4)
	.align		4
.L_4:
        /*001c*/ 	.word	index@(_Z10findPrimesPyi)
        /*0020*/ 	.word	0x00000000


	//----- nvinfo : EIATTR_REGCOUNT
	.align		4
.L_5:
        /*0024*/ 	.byte	0x04, 0x2f
        /*0026*/ 	.short	(.L_7 - .L_6)
	.align		4
.L_6:
        /*0028*/ 	.word	index@(_Z25generateEvenFermatNumbersPyiyy)
        /*002c*/ 	.word	0x0000001e


	//----- nvinfo : EIATTR_FRAME_SIZE
	.align		4
.L_7:
        /*0030*/ 	.byte	0x04, 0x11
        /*0032*/ 	.short	(.L_9 - .L_8)
	.align		4
.L_8:
        /*0034*/ 	.word	index@($_Z25generateEvenFermatNumbersPyiyy$__internal_accurate_pow)
        /*0038*/ 	.word	0x00000000


	//----- nvinfo : EIATTR_FRAME_SIZE
	.align		4
.L_9:
        /*003c*/ 	.byte	0x04, 0x11
        /*003e*/ 	.short	(.L_11 - .L_10)
	.align		4
.L_10:
        /*0040*/ 	.word	index@(_Z25generateEvenFermatNumbersPyiyy)
        /*0044*/ 	.word	0x00000000


	//----- nvinfo : EIATTR_REGCOUNT
	.align		4
.L_11:
        /*0048*/ 	.byte	0x04, 0x2f
        /*004a*/ 	.short	(.L_13 - .L_12)
	.align		4
.L_12:
        /*004c*/ 	.word	index@(_Z6addOnePyi)
        /*0050*/ 	.word	0x00000008


	//----- nvinfo : EIATTR_FRAME_SIZE
	.align		4
.L_13:
        /*0054*/ 	.byte	0x04, 0x11
        /*0056*/ 	.short	(.L_15 - .L_14)
	.align		4
.L_14:
        /*0058*/ 	.word	index@(_Z6addOnePyi)
        /*005c*/ 	.word	0x00000000


	//----- nvinfo : EIATTR_REGCOUNT
	.align		4
.L_15:
        /*0060*/ 	.byte	0x04, 0x2f
        /*0062*/ 	.short	(.L_17 - .L_16)
	.align		4
.L_16:
        /*0064*/ 	.word	index@(_Z13multiplyByTwoPyi)
        /*0068*/ 	.word	0x00000008


	//----- nvinfo : EIATTR_FRAME_SIZE
	.align		4
.L_17:
        /*006c*/ 	.byte	0x04, 0x11
        /*006e*/ 	.short	(.L_19 - .L_18)
	.align		4
.L_18:
        /*0070*/ 	.word	index@(_Z13multiplyByTwoPyi)
        /*0074*/ 	.word	0x00000000


	//----- nvinfo : EIATTR_REGCOUNT
	.align		4
.L_19:
        /*0078*/ 	.byte	0x04, 0x2f
        /*007a*/ 	.short	(.L_21 - .L_20)
	.align		4
.L_20:
        /*007c*/ 	.word	index@(_Z11subtractTenPyi)
        /*0080*/ 	.word	0x00000008


	//----- nvinfo : EIATTR_FRAME_SIZE
	.align		4
.L_21:
        /*0084*/ 	.byte	0x04, 0x11
        /*0086*/ 	.short	(.L_23 - .L_22)
	.align		4
.L_22:
        /*0088*/ 	.word	index@(_Z11subtractTenPyi)
        /*008c*/ 	.word	0x00000000


	//----- nvinfo : EIATTR_REGCOUNT
	.align		4
.L_23:
        /*0090*/ 	.byte	0x04, 0x2f
        /*0092*/ 	.short	(.L_25 - .L_24)
	.align		4
.L_24:
        /*0094*/ 	.word	index@(_Z13divideByThreePyi)
        /*0098*/ 	.word	0x0000000c


	//----- nvinfo : EIATTR_FRAME_SIZE
	.align		4
.L_25:
        /*009c*/ 	.byte	0x04, 0x11
        /*009e*/ 	.short	(.L_27 - .L_26)
	.align		4
.L_26:
        /*00a0*/ 	.word	index@(_Z13divideByThreePyi)
        /*00a4*/ 	.word	0x00000000


	//----- nvinfo : EIATTR_REGCOUNT
	.align		4
.L_27:
        /*00a8*/ 	.byte	0x04, 0x2f
        /*00aa*/ 	.short	(.L_29 - .L_28)
	.align		4
.L_28:
        /*00ac*/ 	.word	index@(_Z15incrementPrimesPyi)
        /*00b0*/ 	.word	0x00000016


	//----- nvinfo : EIATTR_FRAME_SIZE
	.align		4
.L_29:
        /*00b4*/ 	.byte	0x04, 0x11
        /*00b6*/ 	.short	(.L_31 - .L_30)
	.align		4
.L_30:
        /*00b8*/ 	.word	index@($__internal_5_$__cuda_sm20_rem_u64)
        /*00bc*/ 	.word	0x00000000


	//----- nvinfo : EIATTR_FRAME_SIZE
	.align		4
.L_31:
        /*00c0*/ 	.byte	0x04, 0x11
        /*00c2*/ 	.short	(.L_33 - .L_32)
	.align		4
.L_32:
        /*00c4*/ 	.word	index@(_Z15incrementPrimesPyi)
        /*00c8*/ 	.word	0x00000000


	//----- nvinfo : EIATTR_REGCOUNT
	.align		4
.L_33:
        /*00cc*/ 	.byte	0x04, 0x2f
        /*00ce*/ 	.short	(.L_35 - .L_34)
	.align		4
.L_34:
        /*00d0*/ 	.word	index@(_Z18decrementNonPrimesPyi)
        /*00d4*/ 	.word	0x00000016


	//----- nvinfo : EIATTR_FRAME_SIZE
	.align		4
.L_35:
        /*00d8*/ 	.byte	0x04, 0x11
        /*00da*/ 	.short	(.L_37 - .L_36)
	.align		4
.L_36:
        /*00dc*/ 	.word	index@($__internal_4_$__cuda_sm20_rem_u64)
        /*00e0*/ 	.word	0x00000000


	//----- nvinfo : EIATTR_FRAME_SIZE
	.align		4
.L_37:
        /*00e4*/ 	.byte	0x04, 0x11
        /*00e6*/ 	.short	(.L_39 - .L_38)
	.align		4
.L_38:
        /*00e8*/ 	.word	index@(_Z18decrementNonPrimesPyi)
        /*00ec*/ 	.word	0x00000000


	//----- nvinfo : EIATTR_REGCOUNT
	.align		4
.L_39:
        /*00f0*/ 	.byte	0x04, 0x2f
        /*00f2*/ 	.short	(.L_41 - .L_40)
	.align		4
.L_40:
        /*00f4*/ 	.word	index@(_Z12squarePrimesPyi)
        /*00f8*/ 	.word	0x00000016


	//----- nvinfo : EIATTR_FRAME_SIZE
	.align		4
.L_41:
        /*00fc*/ 	.byte	0x04, 0x11
        /*00fe*/ 	.short	(.L_43 - .L_42)
	.align		4
.L_42:
        /*0100*/ 	.word	index@($__internal_3_$__cuda_sm20_rem_u64)
        /*0104*/ 	.word	0x00000000


	//----- nvinfo : EIATTR_FRAME_SIZE
	.align		4
.L_43:
        /*0108*/ 	.byte	0x04, 0x11
        /*010a*/ 	.short	(.L_45 - .L_44)
	.align		4
.L_44:
        /*010c*/ 	.word	index@(_Z12squarePrimesPyi)
        /*0110*/ 	.word	0x00000000


	//----- nvinfo : EIATTR_REGCOUNT
	.align		4
.L_45:
        /*0114*/ 	.byte	0x04, 0x2f
        /*0116*/ 	.short	(.L_47 - .L_46)
	.align		4
.L_46:
        /*0118*/ 	.word	index@(_Z13cubeNonPrimesPyi)
        /*011c*/ 	.word	0x0000001e


	//----- nvinfo : EIATTR_FRAME_SIZE
	.align		4
.L_47:
        /*0120*/ 	.byte	0x04, 0x11
        /*0122*/ 	.short	(.L_49 - .L_48)
	.align		4
.L_48:
        /*0124*/ 	.word	index@($_Z13cubeNonPrimesPyi$__internal_accurate_pow)
        /*0128*/ 	.word	0x00000000


	//----- nvinfo : EIATTR_FRAME_SIZE
	.align		4
.L_49:
        /*012c*/ 	.byte	0x04, 0x11
        /*012e*/ 	.short	(.L_51 - .L_50)
	.align		4
.L_50:
        /*0130*/ 	.word	index@($__internal_2_$__cuda_sm20_rem_u64)
        /*0134*/ 	.word	0x00000000


	//----- nvinfo : EIATTR_FRAME_SIZE
	.align		4
.L_51:
        /*0138*/ 	.byte	0x04, 0x11
        /*013a*/ 	.short	(.L_53 - .L_52)
	.align		4
.L_52:
        /*013c*/ 	.word	index@(_Z13cubeNonPrimesPyi)
        /*0140*/ 	.word	0x00000000


	//----- nvinfo : EIATTR_REGCOUNT
	.align		4
.L_53:
        /*0144*/ 	.byte	0x04, 0x2f
        /*0146*/ 	.short	(.L_55 - .L_54)
	.align		4
.L_54:
        /*0148*/ 	.word	index@(_Z9setToZeroPyi)
        /*014c*/ 	.word	0x00000008


	//----- nvinfo : EIATTR_FRAME_SIZE
	.align		4
.L_55:
        /*0150*/ 	.byte	0x04, 0x11
        /*0152*/ 	.short	(.L_57 - .L_56)
	.align		4
.L_56:
        /*0154*/ 	.word	index@(_Z9setToZeroPyi)
        /*0158*/ 	.word	0x00000000


	//----- nvinfo : EIATTR_REGCOUNT
	.align		4
.L_57:
        /*015c*/ 	.byte	0x04, 0x2f
        /*015e*/ 	.short	(.L_59 - .L_58)
	.align		4
.L_58:
        /*0160*/ 	.word	index@(_Z8setToOnePyi)
        /*0164*/ 	.word	0x0000000a


	//----- nvinfo : EIATTR_FRAME_SIZE
	.align		4
.L_59:
        /*0168*/ 	.byte	0x04, 0x11
        /*016a*/ 	.short	(.L_61 - .L_60)
	.align		4
.L_60:
        /*016c*/ 	.word	index@(_Z8setToOnePyi)
        /*0170*/ 	.word	0x00000000


	//----- nvinfo : EIATTR_REGCOUNT
	.align		4
.L_61:
        /*0174*/ 	.byte	0x04, 0x2f
        /*0176*/ 	.short	(.L_63 - .L_62)
	.align		4
.L_62:
        /*0178*/ 	.word	index@(_Z9copyArrayPyS_i)
        /*017c*/ 	.word	0x0000000a


	//----- nvinfo : EIATTR_FRAME_SIZE
	.align		4
.L_63:
        /*0180*/ 	.byte	0x04, 0x11
        /*0182*/ 	.short	(.L_65 - .L_64)
	.align		4
.L_64:
        /*0184*/ 	.word	index@(_Z9copyArrayPyS_i)
        /*0188*/ 	.word	0x00000000


	//----- nvinfo : EIATTR_REGCOUNT
	.align		4
.L_65:
        /*018c*/ 	.byte	0x04, 0x2f
        /*018e*/ 	.short	(.L_67 - .L_66)
	.align		4
.L_66:
        /*0190*/ 	.word	index@(_Z8sumArrayPyiS_)
        /*0194*/ 	.word	0x0000000c


	//----- nvinfo : EIATTR_FRAME_SIZE
	.align		4
.L_67:
        /*0198*/ 	.byte	0x04, 0x11
        /*019a*/ 	.short	(.L_69 - .L_68)
	.align		4
.L_68:
        /*019c*/ 	.word	index@(_Z8sumArrayPyiS_)
        /*01a0*/ 	.word	0x00000000


	//----- nvinfo : EIATTR_REGCOUNT
	.align		4
.L_69:
        /*01a4*/ 	.byte	0x04, 0x2f
        /*01a6*/ 	.short	(.L_71 - .L_70)
	.align		4
.L_70:
        /*01a8*/ 	.word	index@(_Z12filterPrimesPyS_i)
        /*01ac*/ 	.word	0x00000018


	//----- nvinfo : EIATTR_FRAME_SIZE
	.align		4
.L_71:
        /*01b0*/ 	.byte	0x04, 0x11
        /*01b2*/ 	.short	(.L_73 - .L_72)
	.align		4
.L_72:
        /*01b4*/ 	.word	index@($__internal_1_$__cuda_sm20_rem_u64)
        /*01b8*/ 	.word	0x00000000


	//----- nvinfo : EIATTR_FRAME_SIZE
	.align		4
.L_73:
        /*01bc*/ 	.byte	0x04, 0x11
        /*01be*/ 	.short	(.L_75 - .L_74)
	.align		4
.L_74:
        /*01c0*/ 	.word	index@(_Z12filterPrimesPyS_i)
        /*01c4*/ 	.word	0x00000000


	//----- nvinfo : EIATTR_REGCOUNT
	.align		4
.L_75:
        /*01c8*/ 	.byte	0x04, 0x2f
        /*01ca*/ 	.short	(.L_77 - .L_76)
	.align		4
.L_76:
        /*01cc*/ 	.word	index@(_Z11resetPrimesPyS_i)
        /*01d0*/ 	.word	0x00000018


	//----- nvinfo : EIATTR_FRAME_SIZE
	.align		4
.L_77:
        /*01d4*/ 	.byte	0x04, 0x11
        /*01d6*/ 	.short	(.L_79 - .L_78)
	.align		4
.L_78:
        /*01d8*/ 	.word	index@($__internal_0_$__cuda_sm20_rem_u64)
        /*01dc*/ 	.word	0x00000000


	//----- nvinfo : EIATTR_FRAME_SIZE
	.align		4
.L_79:
        /*01e0*/ 	.byte	0x04, 0x11
        /*01e2*/ 	.short	(.L_81 - .L_80)
	.align		4
.L_80:
        /*01e4*/ 	.word	index@(_Z11resetPrimesPyS_i)
        /*01e8*/ 	.word	0x00000000


	//----- nvinfo : EIATTR_MIN_STACK_SIZE
	.align		4
.L_81:
        /*01ec*/ 	.byte	0x04, 0x12
        /*01ee*/ 	.short	(.L_83 - .L_82)
	.align		4
.L_82:
        /*01f0*/ 	.word	index@(_Z11resetPrimesPyS_i)
        /*01f4*/ 	.word	0x00000000


	//----- nvinfo : EIATTR_MIN_STACK_SIZE
	.align		4
.L_83:
        /*01f8*/ 	.byte	0x04, 0x12
        /*01fa*/ 	.short	(.L_85 - .L_84)
	.align		4
.L_84:
        /*01fc*/ 	.word	index@(_Z12filterPrimesPyS_i)
        /*0200*/ 	.word	0x00000000


	//----- nvinfo : EIATTR_MIN_STACK_SIZE
	.align		4
.L_85:
        /*0204*/ 	.byte	0x04, 0x12
        /*0206*/ 	.short	(.L_87 - .L_86)
	.align		4
.L_86:
        /*0208*/ 	.word	index@(_Z8sumArrayPyiS_)
        /*020c*/ 	.word	0x00000000


	//----- nvinfo : EIATTR_MIN_STACK_SIZE
	.align		4
.L_87:
        /*0210*/ 	.byte	0x04, 0x12
        /*0212*/ 	.short	(.L_89 - .L_88)
	.align		4
.L_88:
        /*0214*/ 	.word	index@(_Z9copyArrayPyS_i)
        /*0218*/ 	.word	0x00000000


	//----- nvinfo : EIATTR_MIN_STACK_SIZE
	.align		4
.L_89:
        /*021c*/ 	.byte	0x04, 0x12
        /*021e*/ 	.short	(.L_91 - .L_90)
	.align		4
.L_90:
        /*0220*/ 	.word	index@(_Z8setToOnePyi)
        /*0224*/ 	.word	0x00000000


	//----- nvinfo : EIATTR_MIN_STACK_SIZE
	.align		4
.L_91:
        /*0228*/ 	.byte	0x04, 0x12
        /*022a*/ 	.short	(.L_93 - .L_92)
	.align		4
.L_92:
        /*022c*/ 	.word	index@(_Z9setToZeroPyi)
        /*0230*/ 	.word	0x00000000


	//----- nvinfo : EIATTR_MIN_STACK_SIZE
	.align		4
.L_93:
        /*0234*/ 	.byte	0x04, 0x12
        /*0236*/ 	.short	(.L_95 - .L_94)
	.align		4
.L_94:
        /*0238*/ 	.word	index@(_Z13cubeNonPrimesPyi)
        /*023c*/ 	.word	0x00000000


	//----- nvinfo : EIATTR_MIN_STACK_SIZE
	.align		4
.L_95:
        /*0240*/ 	.byte	0x04, 0x12
        /*0242*/ 	.short	(.L_97 - .L_96)
	.align		4
.L_96:
        /*0244*/ 	.word	index@(_Z12squarePrimesPyi)
        /*0248*/ 	.word	0x00000000


	//----- nvinfo : EIATTR_MIN_STACK_SIZE
	.align		4
.L_97:
        /*024c*/ 	.byte	0x04, 0x12
        /*024e*/ 	.short	(.L_99 - .L_98)
	.align		4
.L_98:
        /*0250*/ 	.word	index@(_Z18decrementNonPrimesPyi)
        /*0254*/ 	.word	0x00000000


	//----- nvinfo : EIATTR_MIN_STACK_SIZE
	.align		4
.L_99:
        /*0258*/ 	.byte	0x04, 0x12
        /*025a*/ 	.short	(.L_101 - .L_100)
	.align		4
.L_100:
        /*025c*/ 	.word	index@(_Z15incrementPrimesPyi)
        /*0260*/ 	.word	0x00000000


	//----- nvinfo : EIATTR_MIN_STACK_SIZE
	.align		4
.L_101:
        /*0264*/ 	.byte	0x04, 0x12
        /*0266*/ 	.short	(.L_103 - .L_102)
	.align		4
.L_102:
        /*0268*/ 	.word	index@(_Z13divideByThreePyi)
        /*026c*/ 	.word	0x00000000


	//----- nvinfo : EIATTR_MIN_STACK_SIZE
	.align		4
.L_103:
        /*0270*/ 	.byte	0x04, 0x12
        /*0272*/ 	.short	(.L_105 - .L_104)
	.align		4
.L_104:
        /*0274*/ 	.word	index@(_Z11subtractTenPyi)
        /*0278*/ 	.word	0x00000000


	//----- nvinfo : EIATTR_MIN_STACK_SIZE
	.align		4
.L_105:
        /*027c*/ 	.byte	0x04, 0x12
        /*027e*/ 	.short	(.L_107 - .L_106)
	.align		4
.L_106:
        /*0280*/ 	.word	index@(_Z13multiplyByTwoPyi)
        /*0284*/ 	.word	0x00000000


	//----- nvinfo : EIATTR_MIN_STACK_SIZE
	.align		4
.L_107:
        /*0288*/ 	.byte	0x04, 0x12
        /*028a*/ 	.short	(.L_109 - .L_108)
	.align		4
.L_108:
        /*028c*/ 	.word	index@(_Z6addOnePyi)
        /*0290*/ 	.word	0x00000000


	//----- nvinfo : EIATTR_MIN_STACK_SIZE
	.align		4
.L_109:
        /*0294*/ 	.byte	0x04, 0x12
        /*0296*/ 	.short	(.L_111 - .L_110)
	.align		4
.L_110:
        /*0298*/ 	.word	index@(_Z25generateEvenFermatNumbersPyiyy)
        /*029c*/ 	.word	0x00000000


	//----- nvinfo : EIATTR_MIN_STACK_SIZE
	.align		4
.L_111:
        /*02a0*/ 	.byte	0x04, 0x12
        /*02a2*/ 	.short	(.L_113 - .L_112)
	.align		4
.L_112:
        /*02a4*/ 	.word	index@(_Z10findPrimesPyi)
        /*02a8*/ 	.word	0x00000000
.L_113:


//--------------------- .nv.compat                --------------------------
	.section	.nv.compat,"",@"SHT_CUDA_COMPAT_INFO"
	.align	4
        /*0000*/ 	.byte	0x02, 0x09, 0x00, 0x00, 0x02, 0x02, 0x01, 0x00, 0x02, 0x05, 0x05, 0x00, 0x03, 0x07, 0x01, 0x01
        /*0010*/ 	.byte	0x02, 0x03, 0x00, 0x00, 0x02, 0x06, 0x01, 0x00, 0x04, 0x0b, 0x08, 0x00, 0x01, 0x00, 0x00, 0x00
        /*0020*/ 	.byte	0x00, 0x00, 0x00, 0x00


//--------------------- .nv.info._Z11resetPrimesPyS_i --------------------------
	.section	.nv.info._Z11resetPrimesPyS_i,"",@"SHT_CUDA_INFO"
	.sectionflags	@""
	.align	4


	//----- nvinfo : EIATTR_CUDA_API_VERSION
	.align		4
        /*0000*/ 	.byte	0x04, 0x37
        /*0002*/ 	.short	(.L_115 - .L_114)
.L_114:
        /*0004*/ 	.word	0x00000082


	//----- nvinfo : EIATTR_KPARAM_INFO
	.align		4
.L_115:
        /*0008*/ 	.byte	0x04, 0x17
        /*000a*/ 	.short	(.L_117 - .L_116)
.L_116:
        /*000c*/ 	.word	0x00000000
        /*0010*/ 	.short	0x0002
        /*0012*/ 	.short	0x0010
        /*0014*/ 	.byte	0x00, 0xf0, 0x11, 0x00


	//----- nvinfo : EIATTR_KPARAM_INFO
	.align		4
.L_117:
        /*0018*/ 	.byte	0x04, 0x17
        /*001a*/ 	.short	(.L_119 - .L_118)
.L_118:
        /*001c*/ 	.word	0x00000000
        /*0020*/ 	.short	0x0001
        /*0022*/ 	.short	0x0008
        /*0024*/ 	.byte	0x00, 0xf5, 0x21, 0x00


	//----- nvinfo : EIATTR_KPARAM_INFO
	.align		4
.L_119:
        /*0028*/ 	.byte	0x04, 0x17
        /*002a*/ 	.short	(.L_121 - .L_120)
.L_120:
        /*002c*/ 	.word	0x00000000
        /*0030*/ 	.short	0x0000
        /*0032*/ 	.short	0x0000
        /*0034*/ 	.byte	0x00, 0xf5, 0x21, 0x00


	//----- nvinfo : EIATTR_SPARSE_MMA_MASK
	.align		4
.L_121:
        /*0038*/ 	.byte	0x03, 0x50
        /*003a*/ 	.short	0x0000


	//----- nvinfo : EIATTR_MAXREG_COUNT
	.align		4
        /*003c*/ 	.byte	0x03, 0x1b
        /*003e*/ 	.short	0x00ff


	//----- nvinfo : EIATTR_MERCURY_ISA_VERSION
	.align		4
        /*0040*/ 	.byte	0x03, 0x5f
        /*0042*/ 	.short	0x0101


	//----- nvinfo : EIATTR_VRC_CTA_INIT_COUNT
	.align		4
        /*0044*/ 	.byte	0x02, 0x4a
	.zero		1
	.zero		1


	//----- nvinfo : EIATTR_EXIT_INSTR_OFFSETS
	.align		4
        /*0048*/ 	.byte	0x04, 0x1c
        /*004a*/ 	.short	(.L_123 - .L_122)


	//   ....[0]....
.L_122:
        /*004c*/ 	.word	0x00000720


	//   ....[1]....
        /*0050*/ 	.word	0x00000770


	//----- nvinfo : EIATTR_CRS_STACK_SIZE
	.align		4
.L_123:
        /*0054*/ 	.byte	0x04, 0x1e
        /*0056*/ 	.short	(.L_125 - .L_124)
.L_124:
        /*0058*/ 	.word	0x00000000


	//----- nvinfo : EIATTR_CBANK_PARAM_SIZE
	.align		4
.L_125:
        /*005c*/ 	.byte	0x03, 0x19
        /*005e*/ 	.short	0x0014


	//----- nvinfo : EIATTR_PARAM_CBANK
	.align		4
        /*0060*/ 	.byte	0x04, 0x0a
        /*0062*/ 	.short	(.L_127 - .L_126)
	.align		4
.L_126:
        /*0064*/ 	.word	index@(.nv.constant0._Z11resetPrimesPyS_i)
        /*0068*/ 	.short	0x0380
        /*006a*/ 	.short	0x0014


	//----- nvinfo : EIATTR_SW_WAR
	.align		4
.L_127:
        /*006c*/ 	.byte	0x04, 0x36
        /*006e*/ 	.short	(.L_129 - .L_128)
.L_128:
        /*0070*/ 	.word	0x00000008
.L_129:


//--------------------- .nv.info._Z12filterPrimesPyS_i --------------------------
	.section	.nv.info._Z12filterPrimesPyS_i,"",@"SHT_CUDA_INFO"
	.sectionflags	@""
	.align	4


	//----- nvinfo : EIATTR_CUDA_API_VERSION
	.align		4
        /*0000*/ 	.byte	0x04, 0x37
        /*0002*/ 	.short	(.L_131 - .L_130)
.L_130:
        /*0004*/ 	.word	0x00000082


	//----- nvinfo : EIATTR_KPARAM_INFO
	.align		4
.L_131:
        /*0008*/ 	.byte	0x04, 0x17
        /*000a*/ 	.short	(.L_133 - .L_132)
.L_132:
        /*000c*/ 	.word	0x00000000
        /*0010*/ 	.short	0x0002
        /*0012*/ 	.short	0x0010
        /*0014*/ 	.byte	0x00, 0xf0, 0x11, 0x00


	//----- nvinfo : EIATTR_KPARAM_INFO
	.align		4
.L_133:
        /*0018*/ 	.byte	0x04, 0x17
        /*001a*/ 	.short	(.L_135 - .L_134)
.L_134:
        /*001c*/ 	.word	0x00000000
        /*0020*/ 	.short	0x0001
        /*0022*/ 	.short	0x0008
        /*0024*/ 	.byte	0x00, 0xf5, 0x21, 0x00


	//----- nvinfo : EIATTR_KPARAM_INFO
	.align		4
.L_135:
        /*0028*/ 	.byte	0x04, 0x17
        /*002a*/ 	.short	(.L_137 - .L_136)
.L_136:
        /*002c*/ 	.word	0x00000000
        /*0030*/ 	.short	0x0000
        /*0032*/ 	.short	0x0000
        /*0034*/ 	.byte	0x00, 0xf5, 0x21, 0x00


	//----- nvinfo : EIATTR_SPARSE_MMA_MASK
	.align		4
.L_137:
        /*0038*/ 	.byte	0x03, 0x50
        /*003a*/ 	.short	0x0000


	//----- nvinfo : EIATTR_MAXREG_COUNT
	.align		4
        /*003c*/ 	.byte	0x03, 0x1b
        /*003e*/ 	.short	0x00ff


	//----- nvinfo : EIATTR_MERCURY_ISA_VERSION
	.align		4
        /*0040*/ 	.byte	0x03, 0x5f
        /*0042*/ 	.short	0x0101


	//----- nvinfo : EIATTR_VRC_CTA_INIT_COUNT
	.align		4
        /*0044*/ 	.byte	0x02, 0x4a
	.zero		1
	.zero		1


	//----- nvinfo : EIATTR_EXIT_INSTR_OFFSETS
	.align		4
        /*0048*/ 	.byte	0x04, 0x1c
        /*004a*/ 	.short	(.L_139 - .L_138)


	//   ....[0]....
.L_138:
        /*004c*/ 	.word	0x00000720


	//   ....[1]....
        /*0050*/ 	.word	0x00000770


	//----- nvinfo : EIATTR_CRS_STACK_SIZE
	.align		4
.L_139:
        /*0054*/ 	.byte	0x04, 0x1e
        /*0056*/ 	.short	(.L_141 - .L_140)
.L_140:
        /*0058*/ 	.word	0x00000000


	//----- nvinfo : EIATTR_CBANK_PARAM_SIZE
	.align		4
.L_141:
        /*005c*/ 	.byte	0x03, 0x19
        /*005e*/ 	.short	0x0014


	//----- nvinfo : EIATTR_PARAM_CBANK
	.align		4
        /*0060*/ 	.byte	0x04, 0x0a
        /*0062*/ 	.short	(.L_143 - .L_142)
	.align		4
.L_142:
        /*0064*/ 	.word	index@(.nv.constant0._Z12filterPrimesPyS_i)
        /*0068*/ 	.short	0x0380
        /*006a*/ 	.short	0x0014


	//----- nvinfo : EIATTR_SW_WAR
	.align		4
.L_143:
        /*006c*/ 	.byte	0x04, 0x36
        /*006e*/ 	.short	(.L_145 - .L_144)
.L_144:
        /*0070*/ 	.word	0x00000008
.L_145:


//--------------------- .nv.info._Z8sumArrayPyiS_ --------------------------
	.section	.nv.info._Z8sumArrayPyiS_,"",@"SHT_CUDA_INFO"
	.sectionflags	@""
	.align	4


	//----- nvinfo : EIATTR_CUDA_API_VERSION
	.align		4
        /*0000*/ 	.byte	0x04, 0x37
        /*0002*/ 	.short	(.L_147 - .L_146)
.L_146:
        /*0004*/ 	.word	0x00000082


	//----- nvinfo : EIATTR_KPARAM_INFO
	.align		4
.L_147:
        /*0008*/ 	.byte	0x04, 0x17
        /*000a*/ 	.short	(.L_149 - .L_148)
.L_148:
        /*000c*/ 	.word	0x00000000
        /*0010*/ 	.short	0x0002
        /*0012*/ 	.short	0x0010
        /*0014*/ 	.byte	0x00, 0xf5, 0x21, 0x00


	//----- nvinfo : EIATTR_KPARAM_INFO
	.align		4
.L_149:
        /*0018*/ 	.byte	0x04, 0x17
        /*001a*/ 	.short	(.L_151 - .L_150)
.L_150:
        /*001c*/ 	.word	0x00000000
        /*0020*/ 	.short	0x0001
        /*0022*/ 	.short	0x0008
        /*0024*/ 	.byte	0x00, 0xf0, 0x11, 0x00


	//----- nvinfo : EIATTR_KPARAM_INFO
	.align		4
.L_151:
        /*0028*/ 	.byte	0x04, 0x17
        /*002a*/ 	.short	(.L_153 - .L_152)
.L_152:
        /*002c*/ 	.word	0x00000000
        /*0030*/ 	.short	0x0000
        /*0032*/ 	.short	0x0000
        /*0034*/ 	.byte	0x00, 0xf5, 0x21, 0x00


	//----- nvinfo : EIATTR_SPARSE_MMA_MASK
	.align		4
.L_153:
        /*0038*/ 	.byte	0x03, 0x50
        /*003a*/ 	.short	0x0000


	//----- nvinfo : EIATTR_MAXREG_COUNT
	.align		4
        /*003c*/ 	.byte	0x03, 0x1b
        /*003e*/ 	.short	0x00ff


	//----- nvinfo : EIATTR_NUM_BARRIERS
	.align		4
        /*0040*/ 	.byte	0x02, 0x4c
        /*0042*/ 	.byte	0x01
	.zero		1


	//----- nvinfo : EIATTR_MERCURY_ISA_VERSION
	.align		4
        /*0044*/ 	.byte	0x03, 0x5f
        /*0046*/ 	.short	0x0101


	//----- nvinfo : EIATTR_VRC_CTA_INIT_COUNT
	.align		4
        /*0048*/ 	.byte	0x02, 0x4a
	.zero		1
	.zero		1


	//----- nvinfo : EIATTR_EXIT_INSTR_OFFSETS
	.align		4
        /*004c*/ 	.byte	0x04, 0x1c
        /*004e*/ 	.short	(.L_155 - .L_154)


	//   ....[0]....
.L_154:
        /*0050*/ 	.word	0x00000210


	//   ....[1]....
        /*0054*/ 	.word	0x00000280


	//----- nvinfo : EIATTR_CBANK_PARAM_SIZE
	.align		4
.L_155:
        /*0058*/ 	.byte	0x03, 0x19
        /*005a*/ 	.short	0x0018


	//----- nvinfo : EIATTR_PARAM_CBANK
	.align		4
        /*005c*/ 	.byte	0x04, 0x0a
        /*005e*/ 	.short	(.L_157 - .L_156)
	.align		4
.L_156:
        /*0060*/ 	.word	index@(.nv.constant0._Z8sumArrayPyiS_)
        /*0064*/ 	.short	0x0380
        /*0066*/ 	.short	0x0018


	//----- nvinfo : EIATTR_SW_WAR
	.align		4
.L_157:
        /*0068*/ 	.byte	0x04, 0x36
        /*006a*/ 	.short	(.L_159 - .L_158)
.L_158:
        /*006c*/ 	.word	0x00000008
.L_159:


//--------------------- .nv.info._Z9copyArrayPyS_i --------------------------
	.section	.nv.info._Z9copyArrayPyS_i,"",@"SHT_CUDA_INFO"
	.sectionflags	@""
	.align	4


	//----- nvinfo : EIATTR_CUDA_API_VERSION
	.align		4
        /*0000*/ 	.byte	0x04, 0x37
        /*0002*/ 	.short	(.L_161 - .L_160)
.L_160:
        /*0004*/ 	.word	0x00000082


	//----- nvinfo : EIATTR_KPARAM_INFO
	.align		4
.L_161:
        /*0008*/ 	.byte	0x04, 0x17
        /*000a*/ 	.short	(.L_163 - .L_162)
.L_162:
        /*000c*/ 	.word	0x00000000
        /*0010*/ 	.short	0x0002
        /*0012*/ 	.short	0x0010
        /*0014*/ 	.byte	0x00, 0xf0, 0x11, 0x00


	//----- nvinfo : EIATTR_KPARAM_INFO
	.align		4
.L_163:
        /*0018*/ 	.byte	0x04, 0x17
        /*001a*/ 	.short	(.L_165 - .L_164)
.L_164:
        /*001c*/ 	.word	0x00000000
        /*0020*/ 	.short	0x0001
        /*0022*/ 	.short	0x0008
        /*0024*/ 	.byte	0x00, 0xf5, 0x21, 0x00


	//----- nvinfo : EIATTR_KPARAM_INFO
	.align		4
.L_165:
        /*0028*/ 	.byte	0x04, 0x17
        /*002a*/ 	.short	(.L_167 - .L_166)
.L_166:
        /*002c*/ 	.word	0x00000000
        /*0030*/ 	.short	0x0000
        /*0032*/ 	.short	0x0000
        /*0034*/ 	.byte	0x00, 0xf5, 0x21, 0x00


	//----- nvinfo : EIATTR_SPARSE_MMA_MASK
	.align		4
.L_167:
        /*0038*/ 	.byte	0x03, 0x50
        /*003a*/ 	.short	0x0000


	//----- nvinfo : EIATTR_MAXREG_COUNT
	.align		4
        /*003c*/ 	.byte	0x03, 0x1b
        /*003e*/ 	.short	0x00ff


	//----- nvinfo : EIATTR_MERCURY_ISA_VERSION
	.align		4
        /*0040*/ 	.byte	0x03, 0x5f
        /*0042*/ 	.short	0x0101


	//----- nvinfo : EIATTR_VRC_CTA_INIT_COUNT
	.align		4
        /*0044*/ 	.byte	0x02, 0x4a
	.zero		1
	.zero		1


	//----- nvinfo : EIATTR_EXIT_INSTR_OFFSETS
	.align		4
        /*0048*/ 	.byte	0x04, 0x1c
        /*004a*/ 	.short	(.L_169 - .L_168)


	//   ....[0]....
.L_168:
        /*004c*/ 	.word	0x00000070


	//   ....[1]....
        /*0050*/ 	.word	0x000000f0


	//----- nvinfo : EIATTR_CBANK_PARAM_SIZE
	.align		4
.L_169:
        /*0054*/ 	.byte	0x03, 0x19
        /*0056*/ 	.short	0x0014


	//----- nvinfo : EIATTR_PARAM_CBANK
	.align		4
        /*0058*/ 	.byte	0x04, 0x0a
        /*005a*/ 	.short	(.L_171 - .L_170)
	.align		4
.L_170:
        /*005c*/ 	.word	index@(.nv.constant0._Z9copyArrayPyS_i)
        /*0060*/ 	.short	0x0380
        /*0062*/ 	.short	0x0014


	//----- nvinfo : EIATTR_SW_WAR
	.align		4
.L_171:
        /*0064*/ 	.byte	0x04, 0x36
        /*0066*/ 	.short	(.L_173 - .L_172)
.L_172:
        /*0068*/ 	.word	0x00000008
.L_173:


//--------------------- .nv.info._Z8setToOnePyi   --------------------------
	.section	.nv.info._Z8setToOnePyi,"",@"SHT_CUDA_INFO"
	.sectionflags	@""
	.align	4


	//----- nvinfo : EIATTR_CUDA_API_VERSION
	.align		4
        /*0000*/ 	.byte	0x04, 0x37
        /*0002*/ 	.short	(.L_175 - .L_174)
.L_174:
        /*0004*/ 	.word	0x00000082


	//----- nvinfo : EIATTR_KPARAM_INFO
	.align		4
.L_175:
        /*0008*/ 	.byte	0x04, 0x17
        /*000a*/ 	.short	(.L_177 - .L_176)
.L_176:
        /*000c*/ 	.word	0x00000000
        /*0010*/ 	.short	0x0001
        /*0012*/ 	.short	0x0008
        /*0014*/ 	.byte	0x00, 0xf0, 0x11, 0x00


	//----- nvinfo : EIATTR_KPARAM_INFO
	.align		4
.L_177:
        /*0018*/ 	.byte	0x04, 0x17
        /*001a*/ 	.short	(.L_179 - .L_178)
.L_178:
        /*001c*/ 	.word	0x00000000
        /*0020*/ 	.short	0x0000
        /*0022*/ 	.short	0x0000
        /*0024*/ 	.byte	0x00, 0xf5, 0x21, 0x00


	//----- nvinfo : EIATTR_SPARSE_MMA_MASK
	.align		4
.L_179:
        /*0028*/ 	.byte	0x03, 0x50
        /*002a*/ 	.short	0x0000


	//----- nvinfo : EIATTR_MAXREG_COUNT
	.align		4
        /*002c*/ 	.byte	0x03, 0x1b
        /*002e*/ 	.short	0x00ff


	//----- nvinfo : EIATTR_MERCURY_ISA_VERSION
	.align		4
        /*0030*/ 	.byte	0x03, 0x5f
        /*0032*/ 	.short	0x0101


	//----- nvinfo : EIATTR_VRC_CTA_INIT_COUNT
	.align		4
        /*0034*/ 	.byte	0x02, 0x4a
	.zero		1
	.zero		1


	//----- nvinfo : EIATTR_EXIT_INSTR_OFFSETS
	.align		4
        /*0038*/ 	.byte	0x04, 0x1c
        /*003a*/ 	.short	(.L_181 - .L_180)


	//   ....[0]....
.L_180:
        /*003c*/ 	.word	0x00000070


	//   ....[1]....
        /*0040*/ 	.word	0x000000e0


	//----- nvinfo : EIATTR_CBANK_PARAM_SIZE
	.align		4
.L_181:
        /*0044*/ 	.byte	0x03, 0x19
        /*0046*/ 	.short	0x000c


	//----- nvinfo : EIATTR_PARAM_CBANK
	.align		4
        /*0048*/ 	.byte	0x04, 0x0a
        /*004a*/ 	.short	(.L_183 - .L_182)
	.align		4
.L_182:
        /*004c*/ 	.word	index@(.nv.constant0._Z8setToOnePyi)
        /*0050*/ 	.short	0x0380
        /*0052*/ 	.short	0x000c


	//----- nvinfo : EIATTR_SW_WAR
	.align		4
.L_183:
        /*0054*/ 	.byte	0x04, 0x36
        /*0056*/ 	.short	(.L_185 - .L_184)
.L_184:
        /*0058*/ 	.word	0x00000008
.L_185:


//--------------------- .nv.info._Z9setToZeroPyi  --------------------------
	.section	.nv.info._Z9setToZeroPyi,"",@"SHT_CUDA_INFO"
	.sectionflags	@""
	.align	4


	//----- nvinfo : EIATTR_CUDA_API_VERSION
	.align		4
        /*0000*/ 	.byte	0x04, 0x37
        /*0002*/ 	.short	(.L_187 - .L_186)
.L_186:
        /*0004*/ 	.word	0x00000082


	//----- nvinfo : EIATTR_KPARAM_INFO
	.align		4
.L_187:
        /*0008*/ 	.byte	0x04, 0x17
        /*000a*/ 	.short	(.L_189 - .L_188)
.L_188:
        /*000c*/ 	.word	0x00000000
        /*0010*/ 	.short	0x0001
        /*0012*/ 	.short	0x0008
        /*0014*/ 	.byte	0x00, 0xf0, 0x11, 0x00


	//----- nvinfo : EIATTR_KPARAM_INFO
	.align		4
.L_189:
        /*0018*/ 	.byte	0x04, 0x17
        /*001a*/ 	.short	(.L_191 - .L_190)
.L_190:
        /*001c*/ 	.word	0x00000000
        /*0020*/ 	.short	0x0000
        /*0022*/ 	.short	0x0000
        /*0024*/ 	.byte	0x00, 0xf5, 0x21, 0x00


	//----- nvinfo : EIATTR_SPARSE_MMA_MASK
	.align		4
.L_191:
        /*0028*/ 	.byte	0x03, 0x50
        /*002a*/ 	.short	0x0000


	//----- nvinfo : EIATTR_MAXREG_COUNT
	.align		4
        /*002c*/ 	.byte	0x03, 0x1b
        /*002e*/ 	.short	0x00ff


	//----- nvinfo : EIATTR_MERCURY_ISA_VERSION
	.align		4
        /*0030*/ 	.byte	0x03, 0x5f
        /*0032*/ 	.short	0x0101


	//----- nvinfo : EIATTR_VRC_CTA_INIT_COUNT
	.align		4
        /*0034*/ 	.byte	0x02, 0x4a
	.zero		1
	.zero		1


	//----- nvinfo : EIATTR_EXIT_INSTR_OFFSETS
	.align		4
        /*0038*/ 	.byte	0x04, 0x1c
        /*003a*/ 	.short	(.L_193 - .L_192)


	//   ....[0]....
.L_192:
        /*003c*/ 	.word	0x00000070


	//   ....[1]....
        /*0040*/ 	.word	0x000000c0


	//----- nvinfo : EIATTR_CBANK_PARAM_SIZE
	.align		4
.L_193:
        /*0044*/ 	.byte	0x03, 0x19
        /*0046*/ 	.short	0x000c


	//----- nvinfo : EIATTR_PARAM_CBANK
	.align		4
        /*0048*/ 	.byte	0x04, 0x0a
        /*004a*/ 	.short	(.L_195 - .L_194)
	.align		4
.L_194:
        /*004c*/ 	.word	index@(.nv.constant0._Z9setToZeroPyi)
        /*0050*/ 	.short	0x0380
        /*0052*/ 	.short	0x000c


	//----- nvinfo : EIATTR_SW_WAR
	.align		4
.L_195:
        /*0054*/ 	.byte	0x04, 0x36
        /*0056*/ 	.short	(.L_197 - .L_196)
.L_196:
        /*0058*/ 	.word	0x00000008
.L_197:


//--------------------- .nv.info._Z13cubeNonPrimesPyi --------------------------
	.section	.nv.info._Z13cubeNonPrimesPyi,"",@"SHT_CUDA_INFO"
	.sectionflags	@""
	.align	4


	//----- nvinfo : EIATTR_CUDA_API_VERSION
	.align		4
        /*0000*/ 	.byte	0x04, 0x37
        /*0002*/ 	.short	(.L_199 - .L_198)
.L_198:
        /*0004*/ 	.word	0x00000082


	//----- nvinfo : EIATTR_KPARAM_INFO
	.align		4
.L_199:
        /*0008*/ 	.byte	0x04, 0x17
        /*000a*/ 	.short	(.L_201 - .L_200)
.L_200:
        /*000c*/ 	.word	0x00000000
        /*0010*/ 	.short	0x0001
        /*0012*/ 	.short	0x0008
        /*0014*/ 	.byte	0x00, 0xf0, 0x11, 0x00


	//----- nvinfo : EIATTR_KPARAM_INFO
	.align		4
.L_201:
        /*0018*/ 	.byte	0x04, 0x17
        /*001a*/ 	.short	(.L_203 - .L_202)
.L_202:
        /*001c*/ 	.word	0x00000000
        /*0020*/ 	.short	0x0000
        /*0022*/ 	.short	0x0000
        /*0024*/ 	.byte	0x00, 0xf5, 0x21, 0x00


	//----- nvinfo : EIATTR_SPARSE_MMA_MASK
	.align		4
.L_203:
        /*0028*/ 	.byte	0x03, 0x50
        /*002a*/ 	.short	0x0000


	//----- nvinfo : EIATTR_MAXREG_COUNT
	.align		4
        /*002c*/ 	.byte	0x03, 0x1b
        /*002e*/ 	.short	0x00ff


	//----- nvinfo : EIATTR_MERCURY_ISA_VERSION
	.align		4
        /*0030*/ 	.byte	0x03, 0x5f
        /*0032*/ 	.short	0x0101


	//----- nvinfo : EIATTR_VRC_CTA_INIT_COUNT
	.align		4
        /*0034*/ 	.byte	0x02, 0x4a
	.zero		1
	.zero		1


	//----- nvinfo : EIATTR_EXIT_INSTR_OFFSETS
	.align		4
        /*0038*/ 	.byte	0x04, 0x1c
        /*003a*/ 	.short	(.L_205 - .L_204)


	//   ....[0]....
.L_204:
        /*003c*/ 	.word	0x00000070


	//   ....[1]....
        /*0040*/ 	.word	0x00000120


	//   ....[2]....
        /*0044*/ 	.word	0x000001f0


	//   ....[3]....
        /*0048*/ 	.word	0x00000700


	//   ....[4]....
        /*004c*/ 	.word	0x000008a0


	//----- nvinfo : EIATTR_CRS_STACK_SIZE
	.align		4
.L_205:
        /*0050*/ 	.byte	0x04, 0x1e
        /*0052*/ 	.short	(.L_207 - .L_206)
.L_206:
        /*0054*/ 	.word	0x00000000


	//----- nvinfo : EIATTR_CBANK_PARAM_SIZE
	.align		4
.L_207:
        /*0058*/ 	.byte	0x03, 0x19
        /*005a*/ 	.short	0x000c


	//----- nvinfo : EIATTR_PARAM_CBANK
	.align		4
        /*005c*/ 	.byte	0x04, 0x0a
        /*005e*/ 	.short	(.L_209 - .L_208)
	.align		4
.L_208:
        /*0060*/ 	.word	index@(.nv.constant0._Z13cubeNonPrimesPyi)
        /*0064*/ 	.short	0x0380
        /*0066*/ 	.short	0x000c


	//----- nvinfo : EIATTR_SW_WAR
	.align		4
.L_209:
        /*0068*/ 	.byte	0x04, 0x36
        /*006a*/ 	.short	(.L_211 - .L_210)
.L_210:
        /*006c*/ 	.word	0x00000008
.L_211:


//--------------------- .nv.info._Z12squarePrimesPyi --------------------------
	.section	.nv.info._Z12squarePrimesPyi,"",@"SHT_CUDA_INFO"
	.sectionflags	@""
	.align	4


	//----- nvinfo : EIATTR_CUDA_API_VERSION
	.align		4
        /*0000*/ 	.byte	0x04, 0x37
        /*0002*/ 	.short	(.L_213 - .L_212)
.L_212:
        /*0004*/ 	.word	0x00000082


	//----- nvinfo : EIATTR_KPARAM_INFO
	.align		4
.L_213:
        /*0008*/ 	.byte	0x04, 0x17
        /*000a*/ 	.short	(.L_215 - .L_214)
.L_214:
        /*000c*/ 	.word	0x00000000
        /*0010*/ 	.short	0x0001
        /*0012*/ 	.short	0x0008
        /*0014*/ 	.byte	0x00, 0xf0, 0x11, 0x00


	//----- nvinfo : EIATTR_KPARAM_INFO
	.align		4
.L_215:
        /*0018*/ 	.byte	0x04, 0x17
        /*001a*/ 	.short	(.L_217 - .L_216)
.L_216:
        /*001c*/ 	.word	0x00000000
        /*0020*/ 	.short	0x0000
        /*0022*/ 	.short	0x0000
        /*0024*/ 	.byte	0x00, 0xf5, 0x21, 0x00


	//----- nvinfo : EIATTR_SPARSE_MMA_MASK
	.align		4
.L_217:
        /*0028*/ 	.byte	0x03, 0x50
        /*002a*/ 	.short	0x0000


	//----- nvinfo : EIATTR_MAXREG_COUNT
	.align		4
        /*002c*/ 	.byte	0x03, 0x1b
        /*002e*/ 	.short	0x00ff


	//----- nvinfo : EIATTR_MERCURY_ISA_VERSION
	.align		4
        /*0030*/ 	.byte	0x03, 0x5f
        /*0032*/ 	.short	0x0101


	//----- nvinfo : EIATTR_VRC_CTA_INIT_COUNT
	.align		4
        /*0034*/ 	.byte	0x02, 0x4a
	.zero		1
	.zero		1


	//----- nvinfo : EIATTR_EXIT_INSTR_OFFSETS
	.align		4
        /*0038*/ 	.byte	0x04, 0x1c
        /*003a*/ 	.short	(.L_219 - .L_218)


	//   ....[0]....
.L_218:
        /*003c*/ 	.word	0x00000070


	//   ....[1]....
        /*0040*/ 	.word	0x000000e0


	//   ....[2]....
        /*0044*/ 	.word	0x000001c0


	//   ....[3]....
        /*0048*/ 	.word	0x00000410


	//   ....[4]....
        /*004c*/ 	.word	0x00000620


	//   ....[5]....
        /*0050*/ 	.word	0x00000720


	//----- nvinfo : EIATTR_CRS_STACK_SIZE
	.align		4
.L_219:
        /*0054*/ 	.byte	0x04, 0x1e
        /*0056*/ 	.short	(.L_221 - .L_220)
.L_220:
        /*0058*/ 	.word	0x00000000


	//----- nvinfo : EIATTR_CBANK_PARAM_SIZE
	.align		4
.L_221:
        /*005c*/ 	.byte	0x03, 0x19
        /*005e*/ 	.short	0x000c


	//----- nvinfo : EIATTR_PARAM_CBANK
	.align		4
        /*0060*/ 	.byte	0x04, 0x0a
        /*0062*/ 	.short	(.L_223 - .L_222)
	.align		4
.L_222:
        /*0064*/ 	.word	index@(.nv.constant0._Z12squarePrimesPyi)
        /*0068*/ 	.short	0x0380
        /*006a*/ 	.short	0x000c


	//----- nvinfo : EIATTR_SW_WAR
	.align		4
.L_223:
        /*006c*/ 	.byte	0x04, 0x36
        /*006e*/ 	.short	(.L_225 - .L_224)
.L_224:
        /*0070*/ 	.word	0x00000008
.L_225:


//--------------------- .nv.info._Z18decrementNonPrimesPyi --------------------------
	.section	.nv.info._Z18decrementNonPrimesPyi,"",@"SHT_CUDA_INFO"
	.sectionflags	@""
	.align	4


	//----- nvinfo : EIATTR_CUDA_API_VERSION
	.align		4
        /*0000*/ 	.byte	0x04, 0x37
        /*0002*/ 	.short	(.L_227 - .L_226)
.L_226:
        /*0004*/ 	.word	0x00000082


	//----- nvinfo : EIATTR_KPARAM_INFO
	.align		4
.L_227:
        /*0008*/ 	.byte	0x04, 0x17
        /*000a*/ 	.short	(.L_229 - .L_228)
.L_228:
        /*000c*/ 	.word	0x00000000
        /*0010*/ 	.short	0x0001
        /*0012*/ 	.short	0x0008
        /*0014*/ 	.byte	0x00, 0xf0, 0x11, 0x00


	//----- nvinfo : EIATTR_KPARAM_INFO
	.align		4
.L_229:
        /*0018*/ 	.byte	0x04, 0x17
        /*001a*/ 	.short	(.L_231 - .L_230)
.L_230:
        /*001c*/ 	.word	0x00000000
        /*0020*/ 	.short	0x0000
        /*0022*/ 	.short	0x0000
        /*0024*/ 	.byte	0x00, 0xf5, 0x21, 0x00


	//----- nvinfo : EIATTR_SPARSE_MMA_MASK
	.align		4
.L_231:
        /*0028*/ 	.byte	0x03, 0x50
        /*002a*/ 	.short	0x0000


	//----- nvinfo : EIATTR_MAXREG_COUNT
	.align		4
        /*002c*/ 	.byte	0x03, 0x1b
        /*002e*/ 	.short	0x00ff


	//----- nvinfo : EIATTR_MERCURY_ISA_VERSION
	.align		4
        /*0030*/ 	.byte	0x03, 0x5f
        /*0032*/ 	.short	0x0101


	//----- nvinfo : EIATTR_VRC_CTA_INIT_COUNT
	.align		4
        /*0034*/ 	.byte	0x02, 0x4a
	.zero		1
	.zero		1


	//----- nvinfo : EIATTR_EXIT_INSTR_OFFSETS
	.align		4
        /*0038*/ 	.byte	0x04, 0x1c
        /*003a*/ 	.short	(.L_233 - .L_232)


	//   ....[0]....
.L_232:
        /*003c*/ 	.word	0x00000070


	//   ....[1]....
        /*0040*/ 	.word	0x00000120


	//   ....[2]....
        /*0044*/ 	.word	0x000001f0


	//   ....[3]....
        /*0048*/ 	.word	0x000006c0


	//   ....[4]....
        /*004c*/ 	.word	0x00000740


	//----- nvinfo : EIATTR_CRS_STACK_SIZE
	.align		4
.L_233:
        /*0050*/ 	.byte	0x04, 0x1e
        /*0052*/ 	.short	(.L_235 - .L_234)
.L_234:
        /*0054*/ 	.word	0x00000000


	//----- nvinfo : EIATTR_CBANK_PARAM_SIZE
	.align		4
.L_235:
        /*0058*/ 	.byte	0x03, 0x19
        /*005a*/ 	.short	0x000c


	//----- nvinfo : EIATTR_PARAM_CBANK
	.align		4
        /*005c*/ 	.byte	0x04, 0x0a
        /*005e*/ 	.short	(.L_237 - .L_236)
	.align		4
.L_236:
        /*0060*/ 	.word	index@(.nv.constant0._Z18decrementNonPrimesPyi)
        /*0064*/ 	.short	0x0380
        /*0066*/ 	.short	0x000c


	//----- nvinfo : EIATTR_SW_WAR
	.align		4
.L_237:
        /*0068*/ 	.byte	0x04, 0x36
        /*006a*/ 	.short	(.L_239 - .L_238)
.L_238:
        /*006c*/ 	.word	0x00000008
.L_239:


//--------------------- .nv.info._Z15incrementPrimesPyi --------------------------
	.section	.nv.info._Z15incrementPrimesPyi,"",@"SHT_CUDA_INFO"
	.sectionflags	@""
	.align	4


	//----- nvinfo : EIATTR_CUDA_API_VERSION
	.align		4
        /*0000*/ 	.byte	0x04, 0x37
        /*0002*/ 	.short	(.L_241 - .L_240)
.L_240:
        /*0004*/ 	.word	0x00000082


	//----- nvinfo : EIATTR_KPARAM_INFO
	.align		4
.L_241:
        /*0008*/ 	.byte	0x04, 0x17
        /*000a*/ 	.short	(.L_243 - .L_242)
.L_242:
        /*000c*/ 	.word	0x00000000
        /*0010*/ 	.short	0x0001
        /*0012*/ 	.short	0x0008
        /*0014*/ 	.byte	0x00, 0xf0, 0x11, 0x00


	//----- nvinfo : EIATTR_KPARAM_INFO
	.align		4
.L_243:
        /*0018*/ 	.byte	0x04, 0x17
        /*001a*/ 	.short	(.L_245 - .L_244)
.L_244:
        /*001c*/ 	.word	0x00000000
        /*0020*/ 	.short	0x0000
        /*0022*/ 	.short	0x0000
        /*0024*/ 	.byte	0x00, 0xf5, 0x21, 0x00


	//----- nvinfo : EIATTR_SPARSE_MMA_MASK
	.align		4
.L_245:
        /*0028*/ 	.byte	0x03, 0x50
        /*002a*/ 	.short	0x0000


	//----- nvinfo : EIATTR_MAXREG_COUNT
	.align		4
        /*002c*/ 	.byte	0x03, 0x1b
        /*002e*/ 	.short	0x00ff


	//----- nvinfo : EIATTR_MERCURY_ISA_VERSION
	.align		4
        /*0030*/ 	.byte	0x03, 0x5f
        /*0032*/ 	.short	0x0101


	//----- nvinfo : EIATTR_VRC_CTA_INIT_COUNT
	.align		4
        /*0034*/ 	.byte	0x02, 0x4a
	.zero		1
	.zero		1


	//----- nvinfo : EIATTR_EXIT_INSTR_OFFSETS
	.align		4
        /*0038*/ 	.byte	0x04, 0x1c
        /*003a*/ 	.short	(.L_247 - .L_246)


	//   ....[0]....
.L_246:
        /*003c*/ 	.word	0x00000070


	//   ....[1]....
        /*0040*/ 	.word	0x00000780


	//----- nvinfo : EIATTR_CRS_STACK_SIZE
	.align		4
.L_247:
        /*0044*/ 	.byte	0x04, 0x1e
        /*0046*/ 	.short	(.L_249 - .L_248)
.L_248:
        /*0048*/ 	.word	0x00000000


	//----- nvinfo : EIATTR_CBANK_PARAM_SIZE
	.align		4
.L_249:
        /*004c*/ 	.byte	0x03, 0x19
        /*004e*/ 	.short	0x000c


	//----- nvinfo : EIATTR_PARAM_CBANK
	.align		4
        /*0050*/ 	.byte	0x04, 0x0a
        /*0052*/ 	.short	(.L_251 - .L_250)
	.align		4
.L_250:
        /*0054*/ 	.word	index@(.nv.constant0._Z15incrementPrimesPyi)
        /*0058*/ 	.short	0x0380
        /*005a*/ 	.short	0x000c


	//----- nvinfo : EIATTR_SW_WAR
	.align		4
.L_251:
        /*005c*/ 	.byte	0x04, 0x36
        /*005e*/ 	.short	(.L_253 - .L_252)
.L_252:
        /*0060*/ 	.word	0x00000008
.L_253:


//--------------------- .nv.info._Z13divideByThreePyi --------------------------
	.section	.nv.info._Z13divideByThreePyi,"",@"SHT_CUDA_INFO"
	.sectionflags	@""
	.align	4


	//----- nvinfo : EIATTR_CUDA_API_VERSION
	.align		4
        /*0000*/ 	.byte	0x04, 0x37
        /*0002*/ 	.short	(.L_255 - .L_254)
.L_254:
        /*0004*/ 	.word	0x00000082


	//----- nvinfo : EIATTR_KPARAM_INFO
	.align		4
.L_255:
        /*0008*/ 	.byte	0x04, 0x17
        /*000a*/ 	.short	(.L_257 - .L_256)
.L_256:
        /*000c*/ 	.word	0x00000000
        /*0010*/ 	.short	0x0001
        /*0012*/ 	.short	0x0008
        /*0014*/ 	.byte	0x00, 0xf0, 0x11, 0x00


	//----- nvinfo : EIATTR_KPARAM_INFO
	.align		4
.L_257:
        /*0018*/ 	.byte	0x04, 0x17
        /*001a*/ 	.short	(.L_259 - .L_258)
.L_258:
        /*001c*/ 	.word	0x00000000
        /*0020*/ 	.short	0x0000
        /*0022*/ 	.short	0x0000
        /*0024*/ 	.byte	0x00, 0xf5, 0x21, 0x00


	//----- nvinfo : EIATTR_SPARSE_MMA_MASK
	.align		4
.L_259:
        /*0028*/ 	.byte	0x03, 0x50
        /*002a*/ 	.short	0x0000


	//----- nvinfo : EIATTR_MAXREG_COUNT
	.align		4
        /*002c*/ 	.byte	0x03, 0x1b
        /*002e*/ 	.short	0x00ff


	//----- nvinfo : EIATTR_MERCURY_ISA_VERSION
	.align		4
        /*0030*/ 	.byte	0x03, 0x5f
        /*0032*/ 	.short	0x0101


	//----- nvinfo : EIATTR_VRC_CTA_INIT_COUNT
	.align		4
        /*0034*/ 	.byte	0x02, 0x4a
	.zero		1
	.zero		1


	//----- nvinfo : EIATTR_EXIT_INSTR_OFFSETS
	.align		4
        /*0038*/ 	.byte	0x04, 0x1c
        /*003a*/ 	.short	(.L_261 - .L_260)


	//   ....[0]....
.L_260:
        /*003c*/ 	.word	0x00000070


	//   ....[1]....
        /*0040*/ 	.word	0x00000120


	//   ....[2]....
        /*0044*/ 	.word	0x00000190


	//----- nvinfo : EIATTR_CBANK_PARAM_SIZE
	.align		4
.L_261:
        /*0048*/ 	.byte	0x03, 0x19
        /*004a*/ 	.short	0x000c


	//----- nvinfo : EIATTR_PARAM_CBANK
	.align		4
        /*004c*/ 	.byte	0x04, 0x0a
        /*004e*/ 	.short	(.L_263 - .L_262)
	.align		4
.L_262:
        /*0050*/ 	.word	index@(.nv.constant0._Z13divideByThreePyi)
        /*0054*/ 	.short	0x0380
        /*0056*/ 	.short	0x000c


	//----- nvinfo : EIATTR_SW_WAR
	.align		4
.L_263:
        /*0058*/ 	.byte	0x04, 0x36
        /*005a*/ 	.short	(.L_265 - .L_264)
.L_264:
        /*005c*/ 	.word	0x00000008
.L_265:


//--------------------- .nv.info._Z11subtractTenPyi --------------------------
	.section	.nv.info._Z11subtractTenPyi,"",@"SHT_CUDA_INFO"
	.sectionflags	@""
	.align	4


	//----- nvinfo : EIATTR_CUDA_API_VERSION
	.align		4
        /*0000*/ 	.byte	0x04, 0x37
        /*0002*/ 	.short	(.L_267 - .L_266)
.L_266:
        /*0004*/ 	.word	0x00000082


	//----- nvinfo : EIATTR_KPARAM_INFO
	.align		4
.L_267:
        /*0008*/ 	.byte	0x04, 0x17
        /*000a*/ 	.short	(.L_269 - .L_268)
.L_268:
        /*000c*/ 	.word	0x00000000
        /*0010*/ 	.short	0x0001
        /*0012*/ 	.short	0x0008
        /*0014*/ 	.byte	0x00, 0xf0, 0x11, 0x00


	//----- nvinfo : EIATTR_KPARAM_INFO
	.align		4
.L_269:
        /*0018*/ 	.byte	0x04, 0x17
        /*001a*/ 	.short	(.L_271 - .L_270)
.L_270:
        /*001c*/ 	.word	0x00000000
        /*0020*/ 	.short	0x0000
        /*0022*/ 	.short	0x0000
        /*0024*/ 	.byte	0x00, 0xf5, 0x21, 0x00


	//----- nvinfo : EIATTR_SPARSE_MMA_MASK
	.align		4
.L_271:
        /*0028*/ 	.byte	0x03, 0x50
        /*002a*/ 	.short	0x0000


	//----- nvinfo : EIATTR_MAXREG_COUNT
	.align		4
        /*002c*/ 	.byte	0x03, 0x1b
        /*002e*/ 	.short	0x00ff


	//----- nvinfo : EIATTR_MERCURY_ISA_VERSION
	.align		4
        /*0030*/ 	.byte	0x03, 0x5f
        /*0032*/ 	.short	0x0101


	//----- nvinfo : EIATTR_VRC_CTA_INIT_COUNT
	.align		4
        /*0034*/ 	.byte	0x02, 0x4a
	.zero		1
	.zero		1


	//----- nvinfo : EIATTR_EXIT_INSTR_OFFSETS
	.align		4
        /*0038*/ 	.byte	0x04, 0x1c
        /*003a*/ 	.short	(.L_273 - .L_272)


	//   ....[0]....
.L_272:
        /*003c*/ 	.word	0x00000070


	//   ....[1]....
        /*0040*/ 	.word	0x000000f0


	//----- nvinfo : EIATTR_CBANK_PARAM_SIZE
	.align		4
.L_273:
        /*0044*/ 	.byte	0x03, 0x19
        /*0046*/ 	.short	0x000c


	//----- nvinfo : EIATTR_PARAM_CBANK
	.align		4
        /*0048*/ 	.byte	0x04, 0x0a
        /*004a*/ 	.short	(.L_275 - .L_274)
	.align		4
.L_274:
        /*004c*/ 	.word	index@(.nv.constant0._Z11subtractTenPyi)
        /*0050*/ 	.short	0x0380
        /*0052*/ 	.short	0x000c


	//----- nvinfo : EIATTR_SW_WAR
	.align		4
.L_275:
        /*0054*/ 	.byte	0x04, 0x36
        /*0056*/ 	.short	(.L_277 - .L_276)
.L_276:
        /*0058*/ 	.word	0x00000008
.L_277:


//--------------------- .nv.info._Z13multiplyByTwoPyi --------------------------
	.section	.nv.info._Z13multiplyByTwoPyi,"",@"SHT_CUDA_INFO"
	.sectionflags	@""
	.align	4


	//----- nvinfo : EIATTR_CUDA_API_VERSION
	.align		4
        /*0000*/ 	.byte	0x04, 0x37
        /*0002*/ 	.short	(.L_279 - .L_278)
.L_278:
        /*0004*/ 	.word	0x00000082


	//----- nvinfo : EIATTR_KPARAM_INFO
	.align		4
.L_279:
        /*0008*/ 	.byte	0x04, 0x17
        /*000a*/ 	.short	(.L_281 - .L_280)
.L_280:
        /*000c*/ 	.word	0x00000000
        /*0010*/ 	.short	0x0001
        /*0012*/ 	.short	0x0008
        /*0014*/ 	.byte	0x00, 0xf0, 0x11, 0x00


	//----- nvinfo : EIATTR_KPARAM_INFO
	.align		4
.L_281:
        /*0018*/ 	.byte	0x04, 0x17
        /*001a*/ 	.short	(.L_283 - .L_282)
.L_282:
        /*001c*/ 	.word	0x00000000
        /*0020*/ 	.short	0x0000
        /*0022*/ 	.short	0x0000
        /*0024*/ 	.byte	0x00, 0xf5, 0x21, 0x00


	//----- nvinfo : EIATTR_SPARSE_MMA_MASK
	.align		4
.L_283:
        /*0028*/ 	.byte	0x03, 0x50
        /*002a*/ 	.short	0x0000


	//----- nvinfo : EIATTR_MAXREG_COUNT
	.align		4
        /*002c*/ 	.byte	0x03, 0x1b
        /*002e*/ 	.short	0x00ff


	//----- nvinfo : EIATTR_MERCURY_ISA_VERSION
	.align		4
        /*0030*/ 	.byte	0x03, 0x5f
        /*0032*/ 	.short	0x0101


	//----- nvinfo : EIATTR_VRC_CTA_INIT_COUNT
	.align		4
        /*0034*/ 	.byte	0x02, 0x4a
	.zero		1
	.zero		1


	//----- nvinfo : EIATTR_EXIT_INSTR_OFFSETS
	.align		4
        /*0038*/ 	.byte	0x04, 0x1c
        /*003a*/ 	.short	(.L_285 - .L_284)


	//   ....[0]....
.L_284:
        /*003c*/ 	.word	0x00000070


	//   ....[1]....
        /*0040*/ 	.word	0x000000f0


	//----- nvinfo : EIATTR_CBANK_PARAM_SIZE
	.align		4
.L_285:
        /*0044*/ 	.byte	0x03, 0x19
        /*0046*/ 	.short	0x000c


	//----- nvinfo : EIATTR_PARAM_CBANK
	.align		4
        /*0048*/ 	.byte	0x04, 0x0a
        /*004a*/ 	.short	(.L_287 - .L_286)
	.align		4
.L_286:
        /*004c*/ 	.word	index@(.nv.constant0._Z13multiplyByTwoPyi)
        /*0050*/ 	.short	0x0380
        /*0052*/ 	.short	0x000c


	//----- nvinfo : EIATTR_SW_WAR
	.align		4
.L_287:
        /*0054*/ 	.byte	0x04, 0x36
        /*0056*/ 	.short	(.L_289 - .L_288)
.L_288:
        /*0058*/ 	.word	0x00000008
.L_289:


//--------------------- .nv.info._Z6addOnePyi     --------------------------
	.section	.nv.info._Z6addOnePyi,"",@"SHT_CUDA_INFO"
	.sectionflags	@""
	.align	4


	//----- nvinfo : EIATTR_CUDA_API_VERSION
	.align		4
        /*0000*/ 	.byte	0x04, 0x37
        /*0002*/ 	.short	(.L_291 - .L_290)
.L_290:
        /*0004*/ 	.word	0x00000082


	//----- nvinfo : EIATTR_KPARAM_INFO
	.align		4
.L_291:
        /*0008*/ 	.byte	0x04, 0x17
        /*000a*/ 	.short	(.L_293 - .L_292)
.L_292:
        /*000c*/ 	.word	0x00000000
        /*0010*/ 	.short	0x0001
        /*0012*/ 	.short	0x0008
        /*0014*/ 	.byte	0x00, 0xf0, 0x11, 0x00


	//----- nvinfo : EIATTR_KPARAM_INFO
	.align		4
.L_293:
        /*0018*/ 	.byte	0x04, 0x17
        /*001a*/ 	.short	(.L_295 - .L_294)
.L_294:
        /*001c*/ 	.word	0x00000000
        /*0020*/ 	.short	0x0000
        /*0022*/ 	.short	0x0000
        /*0024*/ 	.byte	0x00, 0xf5, 0x21, 0x00


	//----- nvinfo : EIATTR_SPARSE_MMA_MASK
	.align		4
.L_295:
        /*0028*/ 	.byte	0x03, 0x50
        /*002a*/ 	.short	0x0000


	//----- nvinfo : EIATTR_MAXREG_COUNT
	.align		4
        /*002c*/ 	.byte	0x03, 0x1b
        /*002e*/ 	.short	0x00ff


	//----- nvinfo : EIATTR_MERCURY_ISA_VERSION
	.align		4
        /*0030*/ 	.byte	0x03, 0x5f
        /*0032*/ 	.short	0x0101


	//----- nvinfo : EIATTR_VRC_CTA_INIT_COUNT
	.align		4
        /*0034*/ 	.byte	0x02, 0x4a
	.zero		1
	.zero		1


	//----- nvinfo : EIATTR_EXIT_INSTR_OFFSETS
	.align		4
        /*0038*/ 	.byte	0x04, 0x1c
        /*003a*/ 	.short	(.L_297 - .L_296)


	//   ....[0]....
.L_296:
        /*003c*/ 	.word	0x00000070


	//   ....[1]....
        /*0040*/ 	.word	0x000000f0


	//----- nvinfo : EIATTR_CBANK_PARAM_SIZE
	.align		4
.L_297:
        /*0044*/ 	.byte	0x03, 0x19
        /*0046*/ 	.short	0x000c


	//----- nvinfo : EIATTR_PARAM_CBANK
	.align		4
        /*0048*/ 	.byte	0x04, 0x0a
        /*004a*/ 	.short	(.L_299 - .L_298)
	.align		4
.L_298:
        /*004c*/ 	.word	index@(.nv.constant0._Z6addOnePyi)
        /*0050*/ 	.short	0x0380
        /*0052*/ 	.short	0x000c


	//----- nvinfo : EIATTR_SW_WAR
	.align		4
.L_299:
        /*0054*/ 	.byte	0x04, 0x36
        /*0056*/ 	.short	(.L_301 - .L_300)
.L_300:
        /*0058*/ 	.word	0x00000008
.L_301:


//--------------------- .nv.info._Z25generateEvenFermatNumbersPyiyy --------------------------
	.section	.nv.info._Z25generateEvenFermatNumbersPyiyy,"",@"SHT_CUDA_INFO"
	.sectionflags	@""
	.align	4


	//----- nvinfo : EIATTR_CUDA_API_VERSION
	.align		4
        /*0000*/ 	.byte	0x04, 0x37
        /*0002*/ 	.short	(.L_303 - .L_302)
.L_302:
        /*0004*/ 	.word	0x00000082


	//----- nvinfo : EIATTR_KPARAM_INFO
	.align		4
.L_303:
        /*0008*/ 	.byte	0x04, 0x17
        /*000a*/ 	.short	(.L_305 - .L_304)
.L_304:
        /*000c*/ 	.word	0x00000000
        /*0010*/ 	.short	0x0003
        /*0012*/ 	.short	0x0018
        /*0014*/ 	.byte	0x00, 0xf0, 0x21, 0x00


	//----- nvinfo : EIATTR_KPARAM_INFO
	.align		4
.L_305:
        /*0018*/ 	.byte	0x04, 0x17
        /*001a*/ 	.short	(.L_307 - .L_306)
.L_306:
        /*001c*/ 	.word	0x00000000
        /*0020*/ 	.short	0x0002
        /*0022*/ 	.short	0x0010
        /*0024*/ 	.byte	0x00, 0xf0, 0x21, 0x00


	//----- nvinfo : EIATTR_KPARAM_INFO
	.align		4
.L_307:
        /*0028*/ 	.byte	0x04, 0x17
        /*002a*/ 	.short	(.L_309 - .L_308)
.L_308:
        /*002c*/ 	.word	0x00000000
        /*0030*/ 	.short	0x0001
        /*0032*/ 	.short	0x0008
        /*0034*/ 	.byte	0x00, 0xf0, 0x11, 0x00


	//----- nvinfo : EIATTR_KPARAM_INFO
	.align		4
.L_309:
        /*0038*/ 	.byte	0x04, 0x17
        /*003a*/ 	.short	(.L_311 - .L_310)
.L_310:
        /*003c*/ 	.word	0x00000000
        /*0040*/ 	.short	0x0000
        /*0042*/ 	.short	0x0000
        /*0044*/ 	.byte	0x00, 0xf5, 0x21, 0x00


	//----- nvinfo : EIATTR_SPARSE_MMA_MASK
	.align		4
.L_311:
        /*0048*/ 	.byte	0x03, 0x50
        /*004a*/ 	.short	0x0000


	//----- nvinfo : EIATTR_MAXREG_COUNT
	.align		4
        /*004c*/ 	.byte	0x03, 0x1b
        /*004e*/ 	.short	0x00ff


	//----- nvinfo : EIATTR_MERCURY_ISA_VERSION
	.align		4
        /*0050*/ 	.byte	0x03, 0x5f
        /*0052*/ 	.short	0x0101


	//----- nvinfo : EIATTR_VRC_CTA_INIT_COUNT
	.align		4
        /*0054*/ 	.byte	0x02, 0x4a
	.zero		1
	.zero		1


	//----- nvinfo : EIATTR_EXIT_INSTR_OFFSETS
	.align		4
        /*0058*/ 	.byte	0x04, 0x1c
        /*005a*/ 	.short	(.L_313 - .L_312)


	//   ....[0]....
.L_312:
        /*005c*/ 	.word	0x00000070


	//   ....[1]....
        /*0060*/ 	.word	0x00000330


	//----- nvinfo : EIATTR_CRS_STACK_SIZE
	.align		4
.L_313:
        /*0064*/ 	.byte	0x04, 0x1e
        /*0066*/ 	.short	(.L_315 - .L_314)
.L_314:
        /*0068*/ 	.word	0x00000000


	//----- nvinfo : EIATTR_CBANK_PARAM_SIZE
	.align		4
.L_315:
        /*006c*/ 	.byte	0x03, 0x19
        /*006e*/ 	.short	0x0020


	//----- nvinfo : EIATTR_PARAM_CBANK
	.align		4
        /*0070*/ 	.byte	0x04, 0x0a
        /*0072*/ 	.short	(.L_317 - .L_316)
	.align		4
.L_316:
        /*0074*/ 	.word	index@(.nv.constant0._Z25generateEvenFermatNumbersPyiyy)
        /*0078*/ 	.short	0x0380
        /*007a*/ 	.short	0x0020


	//----- nvinfo : EIATTR_SW_WAR
	.align		4
.L_317:
        /*007c*/ 	.byte	0x04, 0x36
        /*007e*/ 	.short	(.L_319 - .L_318)
.L_318:
        /*0080*/ 	.word	0x00000008
.L_319:


//--------------------- .nv.info._Z10findPrimesPyi --------------------------
	.section	.nv.info._Z10findPrimesPyi,"",@"SHT_CUDA_INFO"
	.sectionflags	@""
	.align	4


	//----- nvinfo : EIATTR_CUDA_API_VERSION
	.align		4
        /*0000*/ 	.byte	0x04, 0x37
        /*0002*/ 	.short	(.L_321 - .L_320)
.L_320:
        /*0004*/ 	.word	0x00000082


	//----- nvinfo : EIATTR_KPARAM_INFO
	.align		4
.L_321:
        /*0008*/ 	.byte	0x04, 0x17
        /*000a*/ 	.short	(.L_323 - .L_322)
.L_322:
        /*000c*/ 	.word	0x00000000
        /*0010*/ 	.short	0x0001
        /*0012*/ 	.short	0x0008
        /*0014*/ 	.byte	0x00, 0xf0, 0x11, 0x00


	//----- nvinfo : EIATTR_KPARAM_INFO
	.align		4
.L_323:
        /*0018*/ 	.byte	0x04, 0x17
        /*001a*/ 	.short	(.L_325 - .L_324)
.L_324:
        /*001c*/ 	.word	0x00000000
        /*0020*/ 	.short	0x0000
        /*0022*/ 	.short	0x0000
        /*0024*/ 	.byte	0x00, 0xf5, 0x21, 0x00


	//----- nvinfo : EIATTR_SPARSE_MMA_MASK
	.align		4
.L_325:
        /*0028*/ 	.byte	0x03, 0x50
        /*002a*/ 	.short	0x0000


	//----- nvinfo : EIATTR_MAXREG_COUNT
	.align		4
        /*002c*/ 	.byte	0x03, 0x1b
        /*002e*/ 	.short	0x00ff


	//----- nvinfo : EIATTR_MERCURY_ISA_VERSION
	.align		4
        /*0030*/ 	.byte	0x03, 0x5f
        /*0032*/ 	.short	0x0101


	//----- nvinfo : EIATTR_VRC_CTA_INIT_COUNT
	.align		4
        /*0034*/ 	.byte	0x02, 0x4a
	.zero		1
	.zero		1


	//----- nvinfo : EIATTR_EXIT_INSTR_OFFSETS
	.align		4
        /*0038*/ 	.byte	0x04, 0x1c
        /*003a*/ 	.short	(.L_327 - .L_326)


	//   ....[0]....
.L_326:
        /*003c*/ 	.word	0x00000070


	//   ....[1]....
        /*0040*/ 	.word	0x000007e0


	//----- nvinfo : EIATTR_CRS_STACK_SIZE
	.align		4
.L_327:
        /*0044*/ 	.byte	0x04, 0x1e
        /*0046*/ 	.short	(.L_329 - .L_328)
.L_328:
        /*0048*/ 	.word	0x00000000


	//----- nvinfo : EIATTR_CBANK_PARAM_SIZE
	.align		4
.L_329:
        /*004c*/ 	.byte	0x03, 0x19
        /*004e*/ 	.short	0x000c


	//----- nvinfo : EIATTR_PARAM_CBANK
	.align		4
        /*0050*/ 	.byte	0x04, 0x0a
        /*0052*/ 	.short	(.L_331 - .L_330)
	.align		4
.L_330:
        /*0054*/ 	.word	index@(.nv.constant0._Z10findPrimesPyi)
        /*0058*/ 	.short	0x0380
        /*005a*/ 	.short	0x000c


	//----- nvinfo : EIATTR_SW_WAR
	.align		4
.L_331:
        /*005c*/ 	.byte	0x04, 0x36
        /*005e*/ 	.short	(.L_333 - .L_332)
.L_332:
        /*0060*/ 	.word	0x00000008
.L_333:


//--------------------- .nv.callgraph             --------------------------
	.section	.nv.callgraph,"",@"SHT_CUDA_CALLGRAPH"
	.align	4
	.sectionentsize	8
	.align		4
        /*0000*/ 	.word	0x00000000
	.align		4
        /*0004*/ 	.word	0xffffffff
	.align		4
        /*0008*/ 	.word	0x00000000
	.align		4
        /*000c*/ 	.word	0xfffffffe
	.align		4
        /*0010*/ 	.word	0x00000000
	.align		4
        /*0014*/ 	.word	0xfffffffd
	.align		4
        /*0018*/ 	.word	0x00000000
	.align		4
        /*001c*/ 	.word	0xfffffffc


//--------------------- .text._Z11resetPrimesPyS_i --------------------------
	.section	.text._Z11resetPrimesPyS_i,"ax",@progbits
	.align	128
        .global         _Z11resetPrimesPyS_i
        .type           _Z11resetPrimesPyS_i,@function
        .size           _Z11resetPrimesPyS_i,(.L_x_90 - _Z11resetPrimesPyS_i)
        .other          _Z11resetPrimesPyS_i,@"STO_CUDA_ENTRY STV_DEFAULT"
_Z11resetPrimesPyS_i:
.text._Z11resetPrimesPyS_i:
[----:B------:R-:W-:Y:S01]  /*0000*/  LDC R1, c[0x0][0x37c] ;  /* 0x0000df00ff017b82 */ /* 0x000fe20000000800 */
[----:B------:R-:W0:Y:S07]  /*0010*/  S2R R0, SR_TID.X ;  /* 0x0000000000007919 */ /* 0x000e2e0000002100 */
[----:B------:R-:W0:Y:S01]  /*0020*/  S2UR UR6, SR_CTAID.X ;  /* 0x00000000000679c3 */ /* 0x000e220000002500 */
[----:B------:R-:W1:Y:S01]  /*0030*/  LDCU UR7, c[0x0][0x390] ;  /* 0x00007200ff0777ac */ /* 0x000e620008000800 */
[----:B------:R-:W-:Y:S01]  /*0040*/  BSSY.RECONVERGENT B0, `(.L_x_0) ;  /* 0x000006f000007945 */ /* 0x000fe20003800200 */
[----:B------:R-:W2:Y:S05]  /*0050*/  LDCU.64 UR4, c[0x0][0x358] ;  /* 0x00006b00ff0477ac */ /* 0x000eaa0008000a00 */
[----:B------:R-:W0:Y:S02]  /*0060*/  LDC R3, c[0x0][0x360] ;  /* 0x0000d800ff037b82 */ /* 0x000e240000000800 */
[----:B0-----:R-:W-:-:S05]  /*0070*/  IMAD R0, R3, UR6, R0 ;  /* 0x0000000603007c24 */ /* 0x001fca000f8e0200 */
[----:B-1----:R-:W-:-:S13]  /*0080*/  ISETP.GE.AND P0, PT, R0, UR7, PT ;  /* 0x0000000700007c0c */ /* 0x002fda000bf06270 */
[----:B--2---:R-:W-:Y:S05]  /*0090*/  @P0 BRA `(.L_x_1) ;  /* 0x0000000400a40947 */ /* 0x004fea0003800000 */
[----:B------:R-:W0:Y:S02]  /*00a0*/  LDC.64 R2, c[0x0][0x380] ;  /* 0x0000e000ff027b82 */ /* 0x000e240000000a00 */
[----:B0-----:R-:W-:-:S06]  /*00b0*/  IMAD.WIDE R2, R0, 0x8, R2 ;  /* 0x0000000800027825 */ /* 0x001fcc00078e0202 */
[----:B------:R-:W2:Y:S02]  /*00c0*/  LDG.E.64 R2, desc[UR4][R2.64] ;  /* 0x0000000402027981 */ /* 0x000ea4000c1e1b00 */
[----:B--2---:R-:W-:-:S04]  /*00d0*/  ISETP.GE.U32.AND P0, PT, R2, 0x2, PT ;  /* 0x000000020200780c */ /* 0x004fc80003f06070 */
[----:B------:R-:W-:-:S13]  /*00e0*/  ISETP.GE.U32.AND.EX P0, PT, R3, RZ, PT, P0 ;  /* 0x000000ff0300720c */ /* 0x000fda0003f06100 */
[----:B------:R-:W-:Y:S05]  /*00f0*/  @!P0 BRA `(.L_x_1) ;  /* 0x00000004008c8947 */ /* 0x000fea0003800000 */
[----:B------:R-:W-:-:S04]  /*0100*/  ISETP.GE.U32.AND P0, PT, R2, 0x4, PT ;  /* 0x000000040200780c */ /* 0x000fc80003f06070 */
[----:B------:R-:W-:-:S13]  /*0110*/  ISETP.GE.U32.AND.EX P0, PT, R3, RZ, PT, P0 ;  /* 0x000000ff0300720c */ /* 0x000fda0003f06100 */
[----:B------:R-:W-:Y:S05]  /*0120*/  @!P0 BRA `(.L_x_2) ;  /* 0x0000000400708947 */ /* 0x000fea0003800000 */
[----:B------:R-:W-:Y:S01]  /*0130*/  IMAD R7, R3, -0x55555555, RZ ;  /* 0xaaaaaaab03077824 */ /* 0x000fe200078e02ff */
[C---:B------:R-:W-:Y:S01]  /*0140*/  LOP3.LUT R6, R2.reuse, 0x1, RZ, 0xc0, !PT ;  /* 0x0000000102067812 */ /* 0x040fe200078ec0ff */
[----:B------:R-:W-:-:S03]  /*0150*/  IMAD.WIDE.U32 R4, R2, -0x55555555, RZ ;  /* 0xaaaaaaab02047825 */ /* 0x000fc600078e00ff */
[----:B------:R-:W-:Y:S01]  /*0160*/  ISETP.NE.U32.AND P1, PT, R6, 0x1, PT ;  /* 0x000000010600780c */ /* 0x000fe20003f25070 */
[----:B------:R-:W-:Y:S01]  /*0170*/  IMAD R7, R2, -0x55555556, R7 ;  /* 0xaaaaaaaa02077824 */ /* 0x000fe200078e0207 */
[----:B------:R-:W-:-:S03]  /*0180*/  ISETP.GE.U32.AND P0, PT, R4, 0x55555556, PT ;  /* 0x555555560400780c */ /* 0x000fc60003f06070 */
[----:B------:R-:W-:-:S05]  /*0190*/  IMAD.IADD R4, R5, 0x1, R7 ;  /* 0x0000000105047824 */ /* 0x000fca00078e0207 */
[----:B------:R-:W-:-:S04]  /*01a0*/  ISETP.GE.U32.AND.EX P0, PT, R4, 0x55555555, PT, P0 ;  /* 0x555555550400780c */ /* 0x000fc80003f06100 */
[----:B------:R-:W-:-:S13]  /*01b0*/  ISETP.NE.U32.OR.EX P0, PT, RZ, RZ, !P0, P1 ;  /* 0x000000ffff00720c */ /* 0x000fda0004705510 */
[----:B------:R-:W-:Y:S05]  /*01c0*/  @P0 BRA `(.L_x_1) ;  /* 0x0000000400580947 */ /* 0x000fea0003800000 */
[----:B------:R-:W-:-:S04]  /*01d0*/  ISETP.GE.U32.AND P0, PT, R2, 0x19, PT ;  /* 0x000000190200780c */ /* 0x000fc80003f06070 */
[----:B------:R-:W-:-:S13]  /*01e0*/  ISETP.GE.U32.AND.EX P0, PT, R3, RZ, PT, P0 ;  /* 0x000000ff0300720c */ /* 0x000fda0003f06100 */
[----:B------:R-:W-:Y:S05]  /*01f0*/  @!P0 BRA `(.L_x_2) ;  /* 0x00000004003c8947 */ /* 0x000fea0003800000 */
[----:B------:R-:W-:Y:S02]  /*0200*/  IMAD.MOV.U32 R5, RZ, RZ, 0x5 ;  /* 0x00000005ff057424 */ /* 0x000fe400078e00ff */
[----:B------:R-:W-:-:S07]  /*0210*/  IMAD.MOV.U32 R4, RZ, RZ, RZ ;  /* 0x000000ffff047224 */ /* 0x000fce00078e00ff */
.L_x_9:
[----:B------:R-:W-:Y:S01]  /*0220*/  LOP3.LUT R6, R3, R4, RZ, 0xfc, !PT ;  /* 0x0000000403067212 */ /* 0x000fe200078efcff */
[----:B------:R-:W-:Y:S03]  /*0230*/  BSSY.RECONVERGENT B1, `(.L_x_3) ;  /* 0x000001f000017945 */ /* 0x000fe60003800200 */
[----:B------:R-:W-:-:S13]  /*0240*/  ISETP.NE.U32.AND P0, PT, R6, RZ, PT ;  /* 0x000000ff0600720c */ /* 0x000fda0003f05070 */
[----:B------:R-:W-:Y:S05]  /*0250*/  @P0 BRA `(.L_x_4) ;  /* 0x0000000000500947 */ /* 0x000fea0003800000 */
[----:B------:R-:W0:Y:S01]  /*0260*/  I2F.U32.RP R8, R5 ;  /* 0x0000000500087306 */ /* 0x000e220000209000 */
[----:B------:R-:W-:-:S07]  /*0270*/  ISETP.NE.U32.AND P1, PT, R5, RZ, PT ;  /* 0x000000ff0500720c */ /* 0x000fce0003f25070 */
[----:B0-----:R-:W0:Y:S02]  /*0280*/  MUFU.RCP R8, R8 ;  /* 0x0000000800087308 */ /* 0x001e240000001000 */
[----:B0-----:R-:W-:-:S06]  /*0290*/  IADD3 R6, PT, PT, R8, 0xffffffe, RZ ;  /* 0x0ffffffe08067810 */ /* 0x001fcc0007ffe0ff */
[----:B------:R0:W1:Y:S02]  /*02a0*/  F2I.FTZ.U32.TRUNC.NTZ R7, R6 ;  /* 0x0000000600077305 */ /* 0x000064000021f000 */
[----:B0-----:R-:W-:Y:S02]  /*02b0*/  IMAD.MOV.U32 R6, RZ, RZ, RZ ;  /* 0x000000ffff067224 */ /* 0x001fe400078e00ff */
[----:B-1----:R-:W-:-:S04]  /*02c0*/  IMAD.MOV R10, RZ, RZ, -R7 ;  /* 0x000000ffff0a7224 */ /* 0x002fc800078e0a07 */
[----:B------:R-:W-:-:S04]  /*02d0*/  IMAD R9, R10, R5, RZ ;  /* 0x000000050a097224 */ /* 0x000fc800078e02ff */
[----:B------:R-:W-:-:S06]  /*02e0*/  IMAD.HI.U32 R7, R7, R9, R6 ;  /* 0x0000000907077227 */ /* 0x000fcc00078e0006 */
[----:B------:R-:W-:-:S04]  /*02f0*/  IMAD.HI.U32 R7, R7, R2, RZ ;  /* 0x0000000207077227 */ /* 0x000fc800078e00ff */
[----:B------:R-:W-:-:S04]  /*0300*/  IMAD.MOV R7, RZ, RZ, -R7 ;  /* 0x000000ffff077224 */ /* 0x000fc800078e0a07 */
[----:B------:R-:W-:-:S05]  /*0310*/  IMAD R10, R5, R7, R2 ;  /* 0x00000007050a7224 */ /* 0x000fca00078e0202 */
[----:B------:R-:W-:-:S13]  /*0320*/  ISETP.GE.U32.AND P0, PT, R10, R5, PT ;  /* 0x000000050a00720c */ /* 0x000fda0003f06070 */
[----:B------:R-:W-:-:S04]  /*0330*/  @P0 IADD3 R10, PT, PT, R10, -R5, RZ ;  /* 0x800000050a0a0210 */ /* 0x000fc80007ffe0ff */
[----:B------:R-:W-:-:S13]  /*0340*/  ISETP.GE.U32.AND P0, PT, R10, R5, PT ;  /* 0x000000050a00720c */ /* 0x000fda0003f06070 */
[----:B------:R-:W-:Y:S01]  /*0350*/  @P0 IMAD.IADD R10, R10, 0x1, -R5 ;  /* 0x000000010a0a0824 */ /* 0x000fe200078e0a05 */
[----:B------:R-:W-:-:S04]  /*0360*/  @!P1 LOP3.LUT R10, RZ, R5, RZ, 0x33, !PT ;  /* 0x00000005ff0a9212 */ /* 0x000fc800078e33ff */
[----:B------:R-:W-:-:S04]  /*0370*/  ISETP.NE.U32.AND P0, PT, R10, RZ, PT ;  /* 0x000000ff0a00720c */ /* 0x000fc80003f05070 */
[----:B------:R-:W-:Y:S01]  /*0380*/  ISETP.NE.AND.EX P0, PT, RZ, RZ, PT, P0 ;  /* 0x000000ffff00720c */ /* 0x000fe20003f05300 */
[----:B------:R-:W-:-:S12]  /*0390*/  BRA `(.L_x_5) ;  /* 0x0000000000207947 */ /* 0x000fd80003800000 */
.L_x_4:
[----:B------:R-:W-:Y:S01]  /*03a0*/  IMAD.MOV.U32 R6, RZ, RZ, R2 ;  /* 0x000000ffff067224 */ /* 0x000fe200078e0002 */
[----:B------:R-:W-:Y:S01]  /*03b0*/  MOV R10, R5 ;  /* 0x00000005000a7202 */ /* 0x000fe20000000f00 */
[----:B------:R-:W-:Y:S01]  /*03c0*/  IMAD.MOV.U32 R9, RZ, RZ, R3 ;  /* 0x000000ffff097224 */ /* 0x000fe200078e0003 */
[----:B------:R-:W-:Y:S01]  /*03d0*/  MOV R8, 0x400 ;  /* 0x0000040000087802 */ /* 0x000fe20000000f00 */
[----:B------:R-:W-:-:S07]  /*03e0*/  IMAD.MOV.U32 R7, RZ, RZ, R4 ;  /* 0x000000ffff077224 */ /* 0x000fce00078e0004 */
[----:B------:R-:W-:Y:S05]  /*03f0*/  CALL.REL.NOINC `($__internal_0_$__cuda_sm20_rem_u64) ;  /* 0x0000000000e07944 */ /* 0x000fea0003c00000 */
[----:B------:R-:W-:-:S04]  /*0400*/  ISETP.NE.U32.AND P0, PT, R6, RZ, PT ;  /* 0x000000ff0600720c */ /* 0x000fc80003f05070 */
[----:B------:R-:W-:-:S13]  /*0410*/  ISETP.NE.AND.EX P0, PT, R7, RZ, PT, P0 ;  /* 0x000000ff0700720c */ /* 0x000fda0003f05300 */
.L_x_5:
[----:B------:R-:W-:Y:S05]  /*0420*/  BSYNC.RECONVERGENT B1 ;  /* 0x0000000000017941 */ /* 0x000fea0003800200 */
.L_x_3:
[----:B------:R-:W-:Y:S05]  /*0430*/  @!P0 BRA `(.L_x_1) ;  /* 0x0000000000bc8947 */ /* 0x000fea0003800000 */
[----:B------:R-:W-:Y:S01]  /*0440*/  IADD3 R10, P0, PT, R5, 0x2, RZ ;  /* 0x00000002050a7810 */ /* 0x000fe20007f1e0ff */
[----:B------:R-:W-:Y:S04]  /*0450*/  BSSY.RECONVERGENT B1, `(.L_x_6) ;  /* 0x000001f000017945 */ /* 0x000fe80003800200 */
[----:B------:R-:W-:-:S05]  /*0460*/  IMAD.X R7, RZ, RZ, R4, P0 ;  /* 0x000000ffff077224 */ /* 0x000fca00000e0604 */
[----:B------:R-:W-:-:S04]  /*0470*/  LOP3.LUT R6, R3, R7, RZ, 0xfc, !PT ;  /* 0x0000000703067212 */ /* 0x000fc800078efcff */
[----:B------:R-:W-:-:S13]  /*0480*/  ISETP.NE.U32.AND P0, PT, R6, RZ, PT ;  /* 0x000000ff0600720c */ /* 0x000fda0003f05070 */
[----:B------:R-:W-:Y:S05]  /*0490*/  @P0 BRA `(.L_x_7) ;  /* 0x0000000000500947 */ /* 0x000fea0003800000 */
[----:B------:R-:W0:Y:S01]  /*04a0*/  I2F.U32.RP R8, R10 ;  /* 0x0000000a00087306 */ /* 0x000e220000209000 */
[----:B------:R-:W-:-:S07]  /*04b0*/  ISETP.NE.U32.AND P1, PT, R10, RZ, PT ;  /* 0x000000ff0a00720c */ /* 0x000fce0003f25070 */
[----:B0-----:R-:W0:Y:S02]  /*04c0*/  MUFU.RCP R8, R8 ;  /* 0x0000000800087308 */ /* 0x001e240000001000 */
[----:B0-----:R-:W-:-:S06]  /*04d0*/  VIADD R6, R8, 0xffffffe ;  /* 0x0ffffffe08067836 */ /* 0x001fcc0000000000 */
[----:B------:R0:W1:Y:S02]  /*04e0*/  F2I.FTZ.U32.TRUNC.NTZ R7, R6 ;  /* 0x0000000600077305 */ /* 0x000064000021f000 */
[----:B0-----:R-:W-:Y:S01]  /*04f0*/  IMAD.MOV.U32 R6, RZ, RZ, RZ ;  /* 0x000000ffff067224 */ /* 0x001fe200078e00ff */
[----:B-1----:R-:W-:-:S05]  /*0500*/  IADD3 R9, PT, PT, RZ, -R7, RZ ;  /* 0x80000007ff097210 */ /* 0x002fca0007ffe0ff */
        /* <DEDUP_REMOVED lines=13> */
.L_x_7:
[----:B------:R-:W-:Y:S01]  /*05e0*/  IMAD.MOV.U32 R6, RZ, RZ, R2 ;  /* 0x000000ffff067224 */ /* 0x000fe200078e0002 */
[----:B------:R-:W-:Y:S02]  /*05f0*/  MOV R9, R3 ;  /* 0x0000000300097202 */ /* 0x000fe40000000f00 */
[----:B------:R-:W-:-:S07]  /*0600*/  MOV R8, 0x620 ;  /* 0x0000062000087802 */ /* 0x000fce0000000f00 */
[----:B------:R-:W-:Y:S05]  /*0610*/  CALL.REL.NOINC `($__internal_0_$__cuda_sm20_rem_u64) ;  /* 0x0000000000587944 */ /* 0x000fea0003c00000 */
[----:B------:R-:W-:-:S04]  /*0620*/  ISETP.NE.U32.AND P0, PT, R6, RZ, PT ;  /* 0x000000ff0600720c */ /* 0x000fc80003f05070 */
[----:B------:R-:W-:-:S13]  /*0630*/  ISETP.NE.AND.EX P0, PT, R7, RZ, PT, P0 ;  /* 0x000000ff0700720c */ /* 0x000fda0003f05300 */
.L_x_8:
[----:B------:R-:W-:Y:S05]  /*0640*/  BSYNC.RECONVERGENT B1 ;  /* 0x0000000000017941 */ /* 0x000fea0003800200 */
.L_x_6:
[----:B------:R-:W-:Y:S05]  /*0650*/  @!P0 BRA `(.L_x_1) ;  /* 0x0000000000348947 */ /* 0x000fea0003800000 */
[----:B------:R-:W-:-:S05]  /*0660*/  IADD3 R5, P0, PT, R5, 0x6, RZ ;  /* 0x0000000605057810 */ /* 0x000fca0007f1e0ff */
[----:B------:R-:W-:Y:S02]  /*0670*/  IMAD.X R4, RZ, RZ, R4, P0 ;  /* 0x000000ffff047224 */ /* 0x000fe400000e0604 */
[----:B------:R-:W-:-:S04]  /*0680*/  IMAD.WIDE.U32 R6, R5, R5, RZ ;  /* 0x0000000505067225 */ /* 0x000fc800078e00ff */
[----:B------:R-:W-:Y:S01]  /*0690*/  IMAD R8, R4, R5, RZ ;  /* 0x0000000504087224 */ /* 0x000fe200078e02ff */
[----:B------:R-:W-:-:S03]  /*06a0*/  ISETP.GT.U32.AND P0, PT, R6, R2, PT ;  /* 0x000000020600720c */ /* 0x000fc60003f04070 */
[----:B------:R-:W-:-:S04]  /*06b0*/  IMAD R9, R5, R4, R8 ;  /* 0x0000000405097224 */ /* 0x000fc800078e0208 */
[----:B------:R-:W-:-:S05]  /*06c0*/  IMAD.IADD R7, R7, 0x1, R9 ;  /* 0x0000000107077824 */ /* 0x000fca00078e0209 */
[----:B------:R-:W-:-:S13]  /*06d0*/  ISETP.GT.U32.AND.EX P0, PT, R7, R3, PT, P0 ;  /* 0x000000030700720c */ /* 0x000fda0003f04100 */
[----:B------:R-:W-:Y:S05]  /*06e0*/  @!P0 BRA `(.L_x_9) ;  /* 0xfffffff800cc8947 */ /* 0x000fea000383ffff */
.L_x_2:
[----:B------:R-:W0:Y:S02]  /*06f0*/  LDC.64 R4, c[0x0][0x388] ;  /* 0x0000e200ff047b82 */ /* 0x000e240000000a00 */
[----:B0-----:R-:W-:-:S05]  /*0700*/  IMAD.WIDE R4, R0, 0x8, R4 ;  /* 0x0000000800047825 */ /* 0x001fca00078e0204 */
[----:B------:R-:W-:Y:S01]  /*0710*/  STG.E.64 desc[UR4][R4.64], R2 ;  /* 0x0000000204007986 */ /* 0x000fe2000c101b04 */
[----:B------:R-:W-:Y:S05]  /*0720*/  EXIT ;  /* 0x000000000000794d */ /* 0x000fea0003800000 */
.L_x_1:
[----:B------:R-:W-:Y:S05]  /*0730*/  BSYNC.RECONVERGENT B0 ;  /* 0x0000000000007941 */ /* 0x000fea0003800200 */
.L_x_0:
[----:B------:R-:W0:Y:S02]  /*0740*/  LDC.64 R2, c[0x0][0x388] ;  /* 0x0000e200ff027b82 */ /* 0x000e240000000a00 */
[----:B0-----:R-:W-:-:S05]  /*0750*/  IMAD.WIDE R2, R0, 0x8, R2 ;  /* 0x0000000800027825 */ /* 0x001fca00078e0202 */
[----:B------:R-:W-:Y:S01]  /*0760*/  STG.E.64 desc[UR4][R2.64], RZ ;  /* 0x000000ff02007986 */ /* 0x000fe2000c101b04 */
[----:B------:R-:W-:Y:S05]  /*0770*/  EXIT ;  /* 0x000000000000794d */ /* 0x000fea0003800000 */
        .weak           $__internal_0_$__cuda_sm20_rem_u64
        .type           $__internal_0_$__cuda_sm20_rem_u64,@function
        .size           $__internal_0_$__cuda_sm20_rem_u64,(.L_x_90 - $__internal_0_$__cuda_sm20_rem_u64)
$__internal_0_$__cuda_sm20_rem_u64:
[----:B------:R-:W-:-:S06]  /*0780*/  MOV R11, R7 ;  /* 0x00000007000b7202 */ /* 0x000fcc0000000f00 */
[----:B------:R-:W0:Y:S08]  /*0790*/  I2F.U64.RP R11, R10 ;  /* 0x0000000a000b7312 */ /* 0x000e300000309000 */
[----:B0-----:R-:W0:Y:S02]  /*07a0*/  MUFU.RCP R12, R11 ;  /* 0x0000000b000c7308 */ /* 0x001e240000001000 */
[----:B0-----:R-:W-:-:S06]  /*07b0*/  VIADD R12, R12, 0x1ffffffe ;  /* 0x1ffffffe0c0c7836 */ /* 0x001fcc0000000000 */
[----:B------:R-:W0:Y:S02]  /*07c0*/  F2I.U64.TRUNC R12, R12 ;  /* 0x0000000c000c7311 */ /* 0x000e24000020d800 */
[----:B0-----:R-:W-:-:S04]  /*07d0*/  IMAD.WIDE.U32 R14, R12, R10, RZ ;  /* 0x0000000a0c0e7225 */ /* 0x001fc800078e00ff */
[----:B------:R-:W-:Y:S01]  /*07e0*/  IMAD R15, R12, R7, R15 ;  /* 0x000000070c0f7224 */ /* 0x000fe200078e020f */
[----:B------:R-:W-:-:S03]  /*07f0*/  IADD3 R17, P0, PT, RZ, -R14, RZ ;  /* 0x8000000eff117210 */ /* 0x000fc60007f1e0ff */
[----:B------:R-:W-:Y:S02]  /*0800*/  IMAD R15, R13, R10, R15 ;  /* 0x0000000a0d0f7224 */ /* 0x000fe400078e020f */
[----:B------:R-:W-:-:S04]  /*0810*/  IMAD.HI.U32 R14, R12, R17, RZ ;  /* 0x000000110c0e7227 */ /* 0x000fc800078e00ff */
[----:B------:R-:W-:Y:S01]  /*0820*/  IMAD.X R19, RZ, RZ, ~R15, P0 ;  /* 0x000000ffff137224 */ /* 0x000fe200000e0e0f */
[----:B------:R-:W-:-:S03]  /*0830*/  MOV R15, R12 ;  /* 0x0000000c000f7202 */ /* 0x000fc60000000f00 */
[-C--:B------:R-:W-:Y:S02]  /*0840*/  IMAD R21, R13, R19.reuse, RZ ;  /* 0x000000130d157224 */ /* 0x080fe400078e02ff */
[----:B------:R-:W-:-:S04]  /*0850*/  IMAD.WIDE.U32 R14, P0, R12, R19, R14 ;  /* 0x000000130c0e7225 */ /* 0x000fc8000780000e */
[----:B------:R-:W-:-:S04]  /*0860*/  IMAD.HI.U32 R11, R13, R19, RZ ;  /* 0x000000130d0b7227 */ /* 0x000fc800078e00ff */
[----:B------:R-:W-:-:S04]  /*0870*/  IMAD.HI.U32 R14, P1, R13, R17, R14 ;  /* 0x000000110d0e7227 */ /* 0x000fc8000782000e */
[----:B------:R-:W-:Y:S01]  /*0880*/  IMAD.X R11, R11, 0x1, R13, P0 ;  /* 0x000000010b0b7824 */ /* 0x000fe200000e060d */
[----:B------:R-:W-:-:S04]  /*0890*/  IADD3 R15, P2, PT, R21, R14, RZ ;  /* 0x0000000e150f7210 */ /* 0x000fc80007f5e0ff */
[----:B------:R-:W-:Y:S01]  /*08a0*/  IADD3.X R11, PT, PT, RZ, RZ, R11, P2, P1 ;  /* 0x000000ffff0b7210 */ /* 0x000fe200017e240b */
[----:B------:R-:W-:-:S04]  /*08b0*/  IMAD.WIDE.U32 R12, R15, R10, RZ ;  /* 0x0000000a0f0c7225 */ /* 0x000fc800078e00ff */
[----:B------:R-:W-:Y:S01]  /*08c0*/  IMAD R13, R15, R7, R13 ;  /* 0x000000070f0d7224 */ /* 0x000fe200078e020d */
[----:B------:R-:W-:-:S03]  /*08d0*/  IADD3 R17, P0, PT, RZ, -R12, RZ ;  /* 0x8000000cff117210 */ /* 0x000fc60007f1e0ff */
[----:B------:R-:W-:Y:S02]  /*08e0*/  IMAD R13, R11, R10, R13 ;  /* 0x0000000a0b0d7224 */ /* 0x000fe400078e020d */
[----:B------:R-:W-:-:S04]  /*08f0*/  IMAD.HI.U32 R14, R15, R17, RZ ;  /* 0x000000110f0e7227 */ /* 0x000fc800078e00ff */
[----:B------:R-:W-:Y:S02]  /*0900*/  IMAD.X R12, RZ, RZ, ~R13, P0 ;  /* 0x000000ffff0c7224 */ /* 0x000fe400000e0e0d */
[----:B------:R-:W-:Y:S02]  /*0910*/  IMAD.MOV.U32 R13, RZ, RZ, RZ ;  /* 0x000000ffff0d7224 */ /* 0x000fe400078e00ff */
[----:B------:R-:W-:-:S04]  /*0920*/  IMAD.WIDE.U32 R14, P0, R15, R12, R14 ;  /* 0x0000000c0f0e7225 */ /* 0x000fc8000780000e */
[C---:B------:R-:W-:Y:S02]  /*0930*/  IMAD R16, R11.reuse, R12, RZ ;  /* 0x0000000c0b107224 */ /* 0x040fe400078e02ff */
[----:B------:R-:W-:-:S04]  /*0940*/  IMAD.HI.U32 R15, P1, R11, R17, R14 ;  /* 0x000000110b0f7227 */ /* 0x000fc8000782000e */
[----:B------:R-:W-:Y:S01]  /*0950*/  IMAD.HI.U32 R12, R11, R12, RZ ;  /* 0x0000000c0b0c7227 */ /* 0x000fe200078e00ff */
[----:B------:R-:W-:-:S04]  /*0960*/  IADD3 R15, P2, PT, R16, R15, RZ ;  /* 0x0000000f100f7210 */ /* 0x000fc80007f5e0ff */
[----:B------:R-:W-:Y:S01]  /*0970*/  IADD3.X R11, PT, PT, R12, R11, RZ, P0, !PT ;  /* 0x0000000b0c0b7210 */ /* 0x000fe200007fe4ff */
[----:B------:R-:W-:-:S03]  /*0980*/  IMAD.HI.U32 R12, R15, R6, RZ ;  /* 0x000000060f0c7227 */ /* 0x000fc600078e00ff */
[----:B------:R-:W-:Y:S01]  /*0990*/  IADD3.X R11, PT, PT, RZ, RZ, R11, P2, P1 ;  /* 0x000000ffff0b7210 */ /* 0x000fe200017e240b */
[----:B------:R-:W-:-:S04]  /*09a0*/  IMAD.WIDE.U32 R12, R15, R9, R12 ;  /* 0x000000090f0c7225 */ /* 0x000fc800078e000c */
[C---:B------:R-:W-:Y:S02]  /*09b0*/  IMAD R15, R11.reuse, R9, RZ ;  /* 0x000000090b0f7224 */ /* 0x040fe400078e02ff */
[----:B------:R-:W-:-:S04]  /*09c0*/  IMAD.HI.U32 R12, P0, R11, R6, R12 ;  /* 0x000000060b0c7227 */ /* 0x000fc8000780000c */
[----:B------:R-:W-:Y:S01]  /*09d0*/  IMAD.HI.U32 R11, R11, R9, RZ ;  /* 0x000000090b0b7227 */ /* 0x000fe200078e00ff */
[----:B------:R-:W-:-:S03]  /*09e0*/  IADD3 R15, P1, PT, R15, R12, RZ ;  /* 0x0000000c0f0f7210 */ /* 0x000fc60007f3e0ff */
[----:B------:R-:W-:Y:S02]  /*09f0*/  IMAD.X R11, RZ, RZ, R11, P0 ;  /* 0x000000ffff0b7224 */ /* 0x000fe400000e060b */
[----:B------:R-:W-:-:S03]  /*0a00*/  IMAD.WIDE.U32 R12, R15, R10, RZ ;  /* 0x0000000a0f0c7225 */ /* 0x000fc600078e00ff */
[----:B------:R-:W-:Y:S01]  /*0a10*/  IADD3.X R11, PT, PT, RZ, R11, RZ, P1, !PT ;  /* 0x0000000bff0b7210 */ /* 0x000fe20000ffe4ff */
[----:B------:R-:W-:Y:S01]  /*0a20*/  IMAD R15, R15, R7, R13 ;  /* 0x000000070f0f7224 */ /* 0x000fe200078e020d */
[----:B------:R-:W-:-:S03]  /*0a30*/  IADD3 R13, P1, PT, -R12, R6, RZ ;  /* 0x000000060c0d7210 */ /* 0x000fc60007f3e1ff */
[-C--:B------:R-:W-:Y:S01]  /*0a40*/  IMAD R6, R11, R10.reuse, R15 ;  /* 0x0000000a0b067224 */ /* 0x080fe200078e020f */
[----:B------:R-:W-:-:S03]  /*0a50*/  ISETP.GE.U32.AND P0, PT, R13, R10, PT ;  /* 0x0000000a0d00720c */ /* 0x000fc60003f06070 */
[----:B------:R-:W-:Y:S01]  /*0a60*/  IMAD.X R6, R9, 0x1, ~R6, P1 ;  /* 0x0000000109067824 */ /* 0x000fe200008e0e06 */
[----:B------:R-:W-:-:S04]  /*0a70*/  IADD3 R11, P1, PT, -R10, R13, RZ ;  /* 0x0000000d0a0b7210 */ /* 0x000fc80007f3e1ff */
[C---:B------:R-:W-:Y:S01]  /*0a80*/  ISETP.GE.U32.AND.EX P0, PT, R6.reuse, R7, PT, P0 ;  /* 0x000000070600720c */ /* 0x040fe20003f06100 */
[----:B------:R-:W-:Y:S01]  /*0a90*/  IMAD.X R12, R6, 0x1, ~R7, P1 ;  /* 0x00000001060c7824 */ /* 0x000fe200008e0e07 */
[----:B------:R-:W-:Y:S02]  /*0aa0*/  ISETP.NE.U32.AND P1, PT, R10, RZ, PT ;  /* 0x000000ff0a00720c */ /* 0x000fe40003f25070 */
[----:B------:R-:W-:Y:S02]  /*0ab0*/  SEL R11, R11, R13, P0 ;  /* 0x0000000d0b0b7207 */ /* 0x000fe40000000000 */
[----:B------:R-:W-:Y:S02]  /*0ac0*/  SEL R12, R12, R6, P0 ;  /* 0x000000060c0c7207 */ /* 0x000fe40000000000 */
[----:B------:R-:W-:Y:S02]  /*0ad0*/  ISETP.GE.U32.AND P0, PT, R11, R10, PT ;  /* 0x0000000a0b00720c */ /* 0x000fe40003f06070 */
[----:B------:R-:W-:-:S02]  /*0ae0*/  IADD3 R6, P2, PT, -R10, R11, RZ ;  /* 0x0000000b0a067210 */ /* 0x000fc40007f5e1ff */
[----:B------:R-:W-:Y:S02]  /*0af0*/  ISETP.GE.U32.AND.EX P0, PT, R12, R7, PT, P0 ;  /* 0x000000070c00720c */ /* 0x000fe40003f06100 */
[CC--:B------:R-:W-:Y:S02]  /*0b00*/  IADD3.X R9, PT, PT, ~R7.reuse, R12.reuse, RZ, P2, !PT ;  /* 0x0000000c07097210 */ /* 0x0c0fe400017fe5ff */
[----:B------:R-:W-:Y:S02]  /*0b10*/  ISETP.NE.AND.EX P1, PT, R7, RZ, PT, P1 ;  /* 0x000000ff0700720c */ /* 0x000fe40003f25310 */
[----:B------:R-:W-:Y:S01]  /*0b20*/  SEL R7, R9, R12, P0 ;  /* 0x0000000c09077207 */ /* 0x000fe20000000000 */
[----:B------:R-:W-:Y:S01]  /*0b30*/  IMAD.MOV.U32 R9, RZ, RZ, 0x0 ;  /* 0x00000000ff097424 */ /* 0x000fe200078e00ff */
[----:B------:R-:W-:Y:S02]  /*0b40*/  SEL R6, R6, R11, P0 ;  /* 0x0000000b06067207 */ /* 0x000fe40000000000 */
[----:B------:R-:W-:-:S02]  /*0b50*/  SEL R7, R7, 0xffffffff, P1 ;  /* 0xffffffff07077807 */ /* 0x000fc40000800000 */
[----:B------:R-:W-:Y:S01]  /*0b60*/  SEL R6, R6, 0xffffffff, P1 ;  /* 0xffffffff06067807 */ /* 0x000fe20000800000 */
[----:B------:R-:W-:Y:S06]  /*0b70*/  RET.REL.NODEC R8 `(_Z11resetPrimesPyS_i) ;  /* 0xfffffff408207950 */ /* 0x000fec0003c3ffff */
.L_x_10:
[----:B------:R-:W-:-:S00]  /*0b80*/  BRA `(.L_x_10) ;  /* 0xfffffffc00fc7947 */ /* 0x000fc0000383ffff */
[----:B------:R-:W-:-:S00]  /*0b90*/  NOP ;  /* 0x0000000000007918 */ /* 0x000fc00000000000 */
        /* <DEDUP_REMOVED lines=14> */
.L_x_90:


//--------------------- .text._Z12filterPrimesPyS_i --------------------------
	.section	.text._Z12filterPrimesPyS_i,"ax",@progbits
	.align	128
        .global         _Z12filterPrimesPyS_i
        .type           _Z12filterPrimesPyS_i,@function
        .size           _Z12filterPrimesPyS_i,(.L_x_91 - _Z12filterPrimesPyS_i)
        .other          _Z12filterPrimesPyS_i,@"STO_CUDA_ENTRY STV_DEFAULT"
_Z12filterPrimesPyS_i:
.text._Z12filterPrimesPyS_i:
        /* <DEDUP_REMOVED lines=34> */
.L_x_20:
        /* <DEDUP_REMOVED lines=24> */
.L_x_15:
[----:B------:R-:W-:Y:S01]  /*03a0*/  IMAD.MOV.U32 R6, RZ, RZ, R2 ;  /* 0x000000ffff067224 */ /* 0x000fe200078e0002 */
[----:B------:R-:W-:Y:S01]  /*03b0*/  MOV R10, R5 ;  /* 0x00000005000a7202 */ /* 0x000fe20000000f00 */
[----:B------:R-:W-:Y:S01]  /*03c0*/  IMAD.MOV.U32 R9, RZ, RZ, R3 ;  /* 0x000000ffff097224 */ /* 0x000fe200078e0003 */
[----:B------:R-:W-:Y:S01]  /*03d0*/  MOV R8, 0x400 ;  /* 0x0000040000087802 */ /* 0x000fe20000000f00 */
[----:B------:R-:W-:-:S07]  /*03e0*/  IMAD.MOV.U32 R7, RZ, RZ, R4 ;  /* 0x000000ffff077224 */ /* 0x000fce00078e0004 */
[----:B------:R-:W-:Y:S05]  /*03f0*/  CALL.REL.NOINC `($__internal_1_$__cuda_sm20_rem_u64) ;  /* 0x0000000000e07944 */ /* 0x000fea0003c00000 */
[----:B------:R-:W-:-:S04]  /*0400*/  ISETP.NE.U32.AND P0, PT, R6, RZ, PT ;  /* 0x000000ff0600720c */ /* 0x000fc80003f05070 */
[----:B------:R-:W-:-:S13]  /*0410*/  ISETP.NE.AND.EX P0, PT, R7, RZ, PT, P0 ;  /* 0x000000ff0700720c */ /* 0x000fda0003f05300 */
.L_x_16:
[----:B------:R-:W-:Y:S05]  /*0420*/  BSYNC.RECONVERGENT B1 ;  /* 0x0000000000017941 */ /* 0x000fea0003800200 */
.L_x_14:
        /* <DEDUP_REMOVED lines=27> */
.L_x_18:
[----:B------:R-:W-:Y:S01]  /*05e0*/  IMAD.MOV.U32 R6, RZ, RZ, R2 ;  /* 0x000000ffff067224 */ /* 0x000fe200078e0002 */
[----:B------:R-:W-:Y:S02]  /*05f0*/  MOV R9, R3 ;  /* 0x0000000300097202 */ /* 0x000fe40000000f00 */
[----:B------:R-:W-:-:S07]  /*0600*/  MOV R8, 0x620 ;  /* 0x0000062000087802 */ /* 0x000fce0000000f00 */
[----:B------:R-:W-:Y:S05]  /*0610*/  CALL.REL.NOINC `($__internal_1_$__cuda_sm20_rem_u64) ;  /* 0x0000000000587944 */ /* 0x000fea0003c00000 */
[----:B------:R-:W-:-:S04]  /*0620*/  ISETP.NE.U32.AND P0, PT, R6, RZ, PT ;  /* 0x000000ff0600720c */ /* 0x000fc80003f05070 */
[----:B------:R-:W-:-:S13]  /*0630*/  ISETP.NE.AND.EX P0, PT, R7, RZ, PT, P0 ;  /* 0x000000ff0700720c */ /* 0x000fda0003f05300 */
.L_x_19:
[----:B------:R-:W-:Y:S05]  /*0640*/  BSYNC.RECONVERGENT B1 ;  /* 0x0000000000017941 */ /* 0x000fea0003800200 */
.L_x_17:
        /* <DEDUP_REMOVED lines=10> */
.L_x_13:
[----:B------:R-:W0:Y:S02]  /*06f0*/  LDC.64 R4, c[0x0][0x388] ;  /* 0x0000e200ff047b82 */ /* 0x000e240000000a00 */
[----:B0-----:R-:W-:-:S05]  /*0700*/  IMAD.WIDE R4, R0, 0x8, R4 ;  /* 0x0000000800047825 */ /* 0x001fca00078e0204 */
[----:B------:R-:W-:Y:S01]  /*0710*/  STG.E.64 desc[UR4][R4.64], R2 ;  /* 0x0000000204007986 */ /* 0x000fe2000c101b04 */
[----:B------:R-:W-:Y:S05]  /*0720*/  EXIT ;  /* 0x000000000000794d */ /* 0x000fea0003800000 */
.L_x_12:
[----:B------:R-:W-:Y:S05]  /*0730*/  BSYNC.RECONVERGENT B0 ;  /* 0x0000000000007941 */ /* 0x000fea0003800200 */
.L_x_11:
[----:B------:R-:W0:Y:S02]  /*0740*/  LDC.64 R2, c[0x0][0x388] ;  /* 0x0000e200ff027b82 */ /* 0x000e240000000a00 */
[----:B0-----:R-:W-:-:S05]  /*0750*/  IMAD.WIDE R2, R0, 0x8, R2 ;  /* 0x0000000800027825 */ /* 0x001fca00078e0202 */
[----:B------:R-:W-:Y:S01]  /*0760*/  STG.E.64 desc[UR4][R2.64], RZ ;  /* 0x000000ff02007986 */ /* 0x000fe2000c101b04 */
[----:B------:R-:W-:Y:S05]  /*0770*/  EXIT ;  /* 0x000000000000794d */ /* 0x000fea0003800000 */
        .weak           $__internal_1_$__cuda_sm20_rem_u64
        .type           $__internal_1_$__cuda_sm20_rem_u64,@function
        .size           $__internal_1_$__cuda_sm20_rem_u64,(.L_x_91 - $__internal_1_$__cuda_sm20_rem_u64)
$__internal_1_$__cuda_sm20_rem_u64:
        /* <DEDUP_REMOVED lines=63> */
[----:B------:R-:W-:Y:S06]  /*0b70*/  RET.REL.NODEC R8 `(_Z12filterPrimesPyS_i) ;  /* 0xfffffff408207950 */ /* 0x000fec0003c3ffff */
.L_x_21:
        /* <DEDUP_REMOVED lines=16> */
.L_x_91:


//--------------------- .text._Z8sumArrayPyiS_    --------------------------
	.section	.text._Z8sumArrayPyiS_,"ax",@progbits
	.align	128
        .global         _Z8sumArrayPyiS_
        .type           _Z8sumArrayPyiS_,@function
        .size           _Z8sumArrayPyiS_,(.L_x_101 - _Z8sumArrayPyiS_)
        .other          _Z8sumArrayPyiS_,@"STO_CUDA_ENTRY STV_DEFAULT"
_Z8sumArrayPyiS_:
.text._Z8sumArrayPyiS_:
[----:B------:R-:W-:Y:S01]  /*0000*/  LDC R1, c[0x0][0x37c] ;  /* 0x0000df00ff017b82 */ /* 0x000fe20000000800 */
[----:B------:R-:W0:Y:S07]  /*0010*/  S2R R9, SR_TID.X ;  /* 0x0000000000097919 */ /* 0x000e2e0000002100 */
[----:B------:R-:W0:Y:S01]  /*0020*/  S2UR UR4, SR_CTAID.X ;  /* 0x00000000000479c3 */ /* 0x000e220000002500 */
[----:B------:R-:W1:Y:S01]  /*0030*/  LDCU UR5, c[0x0][0x388] ;  /* 0x00007100ff0577ac */ /* 0x000e620008000800 */
[----:B------:R-:W2:Y:S06]  /*0040*/  LDCU.64 UR6, c[0x0][0x358] ;  /* 0x00006b00ff0677ac */ /* 0x000eac0008000a00 */
[----:B------:R-:W0:Y:S02]  /*0050*/  LDC R0, c[0x0][0x360] ;  /* 0x0000d800ff007b82 */ /* 0x000e240000000800 */
[----:B0-----:R-:W-:-:S05]  /*0060*/  IMAD R5, R0, UR4, R9 ;  /* 0x0000000400057c24 */ /* 0x001fca000f8e0209 */
[----:B-1----:R-:W-:-:S13]  /*0070*/  ISETP.GE.AND P1, PT, R5, UR5, PT ;  /* 0x0000000505007c0c */ /* 0x002fda000bf26270 */
[----:B------:R-:W0:Y:S02]  /*0080*/  @!P1 LDC.64 R2, c[0x0][0x380] ;  /* 0x0000e000ff029b82 */ /* 0x000e240000000a00 */
[----:B0-----:R-:W-:-:S06]  /*0090*/  @!P1 IMAD.WIDE R2, R5, 0x8, R2 ;  /* 0x0000000805029825 */ /* 0x001fcc00078e0202 */
[----:B--2---:R-:W2:Y:S01]  /*00a0*/  @!P1 LDG.E.64 R2, desc[UR6][R2.64] ;  /* 0x0000000602029981 */ /* 0x004ea2000c1e1b00 */
[----:B------:R-:W0:Y:S01]  /*00b0*/  S2UR UR5, SR_CgaCtaId ;  /* 0x00000000000579c3 */ /* 0x000e220000008800 */
[----:B------:R-:W-:Y:S01]  /*00c0*/  UMOV UR4, 0x400 ;  /* 0x0000040000047882 */ /* 0x000fe20000000000 */
[----:B------:R-:W-:Y:S02]  /*00d0*/  ISETP.GE.U32.AND P2, PT, R0, 0x2, PT ;  /* 0x000000020000780c */ /* 0x000fe40003f46070 */
[----:B------:R-:W-:Y:S01]  /*00e0*/  ISETP.NE.AND P0, PT, R9, RZ, PT ;  /* 0x000000ff0900720c */ /* 0x000fe20003f05270 */
[----:B0-----:R-:W-:-:S06]  /*00f0*/  ULEA UR4, UR5, UR4, 0x18 ;  /* 0x0000000405047291 */ /* 0x001fcc000f8ec0ff */
[----:B------:R-:W-:-:S05]  /*0100*/  LEA R7, R9, UR4, 0x3 ;  /* 0x0000000409077c11 */ /* 0x000fca000f8e18ff */
[----:B--2---:R0:W-:Y:S04]  /*0110*/  @!P1 STS.64 [R7], R2 ;  /* 0x0000000207009388 */ /* 0x0041e80000000a00 */
[----:B------:R0:W-:Y:S01]  /*0120*/  @P1 STS.64 [R7], RZ ;  /* 0x000000ff07001388 */ /* 0x0001e20000000a00 */
[----:B------:R-:W-:Y:S06]  /*0130*/  BAR.SYNC.DEFER_BLOCKING 0x0 ;  /* 0x0000000000007b1d */ /* 0x000fec0000010000 */
[----:B------:R-:W-:Y:S05]  /*0140*/  @!P2 BRA `(.L_x_22) ;  /* 0x000000000030a947 */ /* 0x000fea0003800000 */
.L_x_23:
[----:B------:R-:W-:-:S04]  /*0150*/  SHF.R.U32.HI R8, RZ, 0x1, R0 ;  /* 0x00000001ff087819 */ /* 0x000fc80000011600 */
[----:B------:R-:W-:-:S13]  /*0160*/  ISETP.GE.U32.AND P1, PT, R9, R8, PT ;  /* 0x000000080900720c */ /* 0x000fda0003f26070 */
[----:B------:R-:W-:Y:S01]  /*0170*/  @!P1 IMAD R6, R8, 0x8, R7 ;  /* 0x0000000808069824 */ /* 0x000fe200078e0207 */
[----:B------:R-:W-:Y:S04]  /*0180*/  @!P1 LDS.64 R4, [R7] ;  /* 0x0000000007049984 */ /* 0x000fe80000000a00 */
[----:B0-----:R-:W0:Y:S02]  /*0190*/  @!P1 LDS.64 R2, [R6] ;  /* 0x0000000006029984 */ /* 0x001e240000000a00 */
[----:B0-----:R-:W-:-:S05]  /*01a0*/  @!P1 IADD3 R2, P2, PT, R2, R4, RZ ;  /* 0x0000000402029210 */ /* 0x001fca0007f5e0ff */
[----:B------:R-:W-:-:S05]  /*01b0*/  @!P1 IMAD.X R3, R3, 0x1, R5, P2 ;  /* 0x0000000103039824 */ /* 0x000fca00010e0605 */
[----:B------:R1:W-:Y:S01]  /*01c0*/  @!P1 STS.64 [R7], R2 ;  /* 0x0000000207009388 */ /* 0x0003e20000000a00 */
[----:B------:R-:W-:Y:S01]  /*01d0*/  BAR.SYNC.DEFER_BLOCKING 0x0 ;  /* 0x0000000000007b1d */ /* 0x000fe20000010000 */
[----:B------:R-:W-:Y:S01]  /*01e0*/  ISETP.GT.U32.AND P1, PT, R0, 0x3, PT ;  /* 0x000000030000780c */ /* 0x000fe20003f24070 */
[----:B------:R-:W-:-:S12]  /*01f0*/  IMAD.MOV.U32 R0, RZ, RZ, R8 ;  /* 0x000000ffff007224 */ /* 0x000fd800078e0008 */
[----:B-1----:R-:W-:Y:S05]  /*0200*/  @P1 BRA `(.L_x_23) ;  /* 0xfffffffc00d01947 */ /* 0x002fea000383ffff */
.L_x_22:
[----:B------:R-:W-:Y:S05]  /*0210*/  @P0 EXIT ;  /* 0x000000000000094d */ /* 0x000fea0003800000 */
[----:B------:R-:W1:Y:S01]  /*0220*/  S2UR UR5, SR_CgaCtaId ;  /* 0x00000000000579c3 */ /* 0x000e620000008800 */
[----:B------:R-:W-:-:S07]  /*0230*/  UMOV UR4, 0x400 ;  /* 0x0000040000047882 */ /* 0x000fce0000000000 */
[----:B------:R-:W2:Y:S01]  /*0240*/  LDC.64 R4, c[0x0][0x390] ;  /* 0x0000e400ff047b82 */ /* 0x000ea20000000a00 */
[----:B-1----:R-:W-:-:S09]  /*0250*/  ULEA UR4, UR5, UR4, 0x18 ;  /* 0x0000000405047291 */ /* 0x002fd2000f8ec0ff */
[----:B0-----:R-:W2:Y:S04]  /*0260*/  LDS.64 R2, [UR4] ;  /* 0x00000004ff027984 */ /* 0x001ea80008000a00 */
[----:B--2---:R-:W-:Y:S01]  /*0270*/  REDG.E.ADD.64.STRONG.GPU desc[UR6][R4.64], R2 ;  /* 0x000000020400798e */ /* 0x004fe2000c12e506 */
[----:B------:R-:W-:Y:S05]  /*0280*/  EXIT ;  /* 0x000000000000794d */ /* 0x000fea0003800000 */
.L_x_24:
        /* <DEDUP_REMOVED lines=15> */
.L_x_101:


//--------------------- .text._Z9copyArrayPyS_i   --------------------------
	.section	.text._Z9copyArrayPyS_i,"ax",@progbits
	.align	128
        .global         _Z9copyArrayPyS_i
        .type           _Z9copyArrayPyS_i,@function
        .size           _Z9copyArrayPyS_i,(.L_x_102 - _Z9copyArrayPyS_i)
        .other          _Z9copyArrayPyS_i,@"STO_CUDA_ENTRY STV_DEFAULT"
_Z9copyArrayPyS_i:
.text._Z9copyArrayPyS_i:
[----:B------:R-:W-:Y:S01]  /*0000*/  LDC R1, c[0x0][0x37c] ;  /* 0x0000df00ff017b82 */ /* 0x000fe20000000800 */
[----:B------:R-:W0:Y:S07]  /*0010*/  S2R R7, SR_TID.X ;  /* 0x0000000000077919 */ /* 0x000e2e0000002100 */
[----:B------:R-:W0:Y:S01]  /*0020*/  S2UR UR4, SR_CTAID.X ;  /* 0x00000000000479c3 */ /* 0x000e220000002500 */
[----:B------:R-:W1:Y:S07]  /*0030*/  LDCU UR5, c[0x0][0x390] ;  /* 0x00007200ff0577ac */ /* 0x000e6e0008000800 */
[----:B------:R-:W0:Y:S02]  /*0040*/  LDC R0, c[0x0][0x360] ;  /* 0x0000d800ff007b82 */ /* 0x000e240000000800 */
[----:B0-----:R-:W-:-:S05]  /*0050*/  IMAD R7, R0, UR4, R7 ;  /* 0x0000000400077c24 */ /* 0x001fca000f8e0207 */
[----:B-1----:R-:W-:-:S13]  /*0060*/  ISETP.GE.AND P0, PT, R7, UR5, PT ;  /* 0x0000000507007c0c */ /* 0x002fda000bf06270 */
[----:B------:R-:W-:Y:S05]  /*0070*/  @P0 EXIT ;  /* 0x000000000000094d */ /* 0x000fea0003800000 */
[----:B------:R-:W0:Y:S01]  /*0080*/  LDC.64 R2, c[0x0][0x380] ;  /* 0x0000e000ff027b82 */ /* 0x000e220000000a00 */
[----:B------:R-:W1:Y:S07]  /*0090*/  LDCU.64 UR4, c[0x0][0x358] ;  /* 0x00006b00ff0477ac */ /* 0x000e6e0008000a00 */
[----:B------:R-:W2:Y:S01]  /*00a0*/  LDC.64 R4, c[0x0][0x388] ;  /* 0x0000e200ff047b82 */ /* 0x000ea20000000a00 */
[----:B0-----:R-:W-:-:S06]  /*00b0*/  IMAD.WIDE R2, R7, 0x8, R2 ;  /* 0x0000000807027825 */ /* 0x001fcc00078e0202 */
[----:B-1----:R-:W3:Y:S01]  /*00c0*/  LDG.E.64 R2, desc[UR4][R2.64] ;  /* 0x0000000402027981 */ /* 0x002ee2000c1e1b00 */
[----:B--2---:R-:W-:-:S05]  /*00d0*/  IMAD.WIDE R4, R7, 0x8, R4 ;  /* 0x0000000807047825 */ /* 0x004fca00078e0204 */
[----:B---3--:R-:W-:Y:S01]  /*00e0*/  STG.E.64 desc[UR4][R4.64], R2 ;  /* 0x0000000204007986 */ /* 0x008fe2000c101b04 */
[----:B------:R-:W-:Y:S05]  /*00f0*/  EXIT ;  /* 0x000000000000794d */ /* 0x000fea0003800000 */
.L_x_25:
        /* <DEDUP_REMOVED lines=16> */
.L_x_102:


//--------------------- .text._Z8setToOnePyi      --------------------------
	.section	.text._Z8setToOnePyi,"ax",@progbits
	.align	128
        .global         _Z8setToOnePyi
        .type           _Z8setToOnePyi,@function
        .size           _Z8setToOnePyi,(.L_x_103 - _Z8setToOnePyi)
        .other          _Z8setToOnePyi,@"STO_CUDA_ENTRY STV_DEFAULT"
_Z8setToOnePyi:
.text._Z8setToOnePyi:
        /* <DEDUP_REMOVED lines=9> */
[----:B------:R-:W1:Y:S01]  /*0090*/  LDCU.64 UR4, c[0x0][0x358] ;  /* 0x00006b00ff0477ac */ /* 0x000e620008000a00 */
[----:B------:R-:W-:Y:S01]  /*00a0*/  HFMA2 R4, -RZ, RZ, 0, 5.9604644775390625e-08 ;  /* 0x00000001ff047431 */ /* 0x000fe200000001ff */
[----:B------:R-:W-:Y:S01]  /*00b0*/  MOV R5, 0x0 ;  /* 0x0000000000057802 */ /* 0x000fe20000000f00 */
[----:B0-----:R-:W-:-:S05]  /*00c0*/  IMAD.WIDE R2, R7, 0x8, R2 ;  /* 0x0000000807027825 */ /* 0x001fca00078e0202 */
[----:B-1----:R-:W-:Y:S01]  /*00d0*/  STG.E.64 desc[UR4][R2.64], R4 ;  /* 0x0000000402007986 */ /* 0x002fe2000c101b04 */
[----:B------:R-:W-:Y:S05]  /*00e0*/  EXIT ;  /* 0x000000000000794d */ /* 0x000fea0003800000 */
.L_x_26:
        /* <DEDUP_REMOVED lines=9> */
.L_x_103:


//--------------------- .text._Z9setToZeroPyi     --------------------------
	.section	.text._Z9setToZeroPyi,"ax",@progbits
	.align	128
        .global         _Z9setToZeroPyi
        .type           _Z9setToZeroPyi,@function
        .size           _Z9setToZeroPyi,(.L_x_104 - _Z9setToZeroPyi)
        .other          _Z9setToZeroPyi,@"STO_CUDA_ENTRY STV_DEFAULT"
_Z9setToZeroPyi:
.text._Z9setToZeroPyi:
        /* <DEDUP_REMOVED lines=10> */
[----:B0-----:R-:W-:-:S05]  /*00a0*/  IMAD.WIDE R2, R5, 0x8, R2 ;  /* 0x0000000805027825 */ /* 0x001fca00078e0202 */
[----:B-1----:R-:W-:Y:S01]  /*00b0*/  STG.E.64 desc[UR4][R2.64], RZ ;  /* 0x000000ff02007986 */ /* 0x002fe2000c101b04 */
[----:B------:R-:W-:Y:S05]  /*00c0*/  EXIT ;  /* 0x000000000000794d */ /* 0x000fea0003800000 */
.L_x_27:
        /* <DEDUP_REMOVED lines=11> */
.L_x_104:


//--------------------- .text._Z13cubeNonPrimesPyi --------------------------
	.section	.text._Z13cubeNonPrimesPyi,"ax",@progbits
	.align	128
        .global         _Z13cubeNonPrimesPyi
        .type           _Z13cubeNonPrimesPyi,@function
        .size           _Z13cubeNonPrimesPyi,(.L_x_93 - _Z13cubeNonPrimesPyi)
        .other          _Z13cubeNonPrimesPyi,@"STO_CUDA_ENTRY STV_DEFAULT"
_Z13cubeNonPrimesPyi:
.text._Z13cubeNonPrimesPyi:
        /* <DEDUP_REMOVED lines=11> */
[----:B-1----:R-:W2:Y:S01]  /*00b0*/  LDG.E.64 R4, desc[UR4][R2.64] ;  /* 0x0000000402047981 */ /* 0x002ea2000c1e1b00 */
[----:B------:R-:W-:Y:S01]  /*00c0*/  BSSY.RECONVERGENT B0, `(.L_x_28) ;  /* 0x0000068000007945 */ /* 0x000fe20003800200 */
[----:B--2---:R-:W-:-:S04]  /*00d0*/  ISETP.GE.U32.AND P0, PT, R4, 0x2, PT ;  /* 0x000000020400780c */ /* 0x004fc80003f06070 */
[----:B------:R-:W-:-:S13]  /*00e0*/  ISETP.GE.U32.AND.EX P0, PT, R5, RZ, PT, P0 ;  /* 0x000000ff0500720c */ /* 0x000fda0003f06100 */
[----:B------:R-:W-:Y:S05]  /*00f0*/  @!P0 BRA `(.L_x_29) ;  /* 0x0000000400908947 */ /* 0x000fea0003800000 */
[----:B------:R-:W-:-:S04]  /*0100*/  ISETP.GE.U32.AND P0, PT, R4, 0x4, PT ;  /* 0x000000040400780c */ /* 0x000fc80003f06070 */
[----:B------:R-:W-:-:S13]  /*0110*/  ISETP.GE.U32.AND.EX P0, PT, R5, RZ, PT, P0 ;  /* 0x000000ff0500720c */ /* 0x000fda0003f06100 */
[----:B------:R-:W-:Y:S05]  /*0120*/  @!P0 EXIT ;  /* 0x000000000000894d */ /* 0x000fea0003800000 */
        /* <DEDUP_REMOVED lines=12> */
[----:B------:R-:W-:Y:S05]  /*01f0*/  @!P0 EXIT ;  /* 0x000000000000894d */ /* 0x000fea0003800000 */
[----:B------:R-:W-:Y:S01]  /*0200*/  BSSY.RECONVERGENT B1, `(.L_x_29) ;  /* 0x0000053000017945 */ /* 0x000fe20003800200 */
[----:B------:R-:W-:Y:S02]  /*0210*/  IMAD.MOV.U32 R7, RZ, RZ, 0x5 ;  /* 0x00000005ff077424 */ /* 0x000fe400078e00ff */
[----:B------:R-:W-:-:S07]  /*0220*/  IMAD.MOV.U32 R9, RZ, RZ, RZ ;  /* 0x000000ffff097224 */ /* 0x000fce00078e00ff */
.L_x_37:
[----:B------:R-:W-:Y:S01]  /*0230*/  LOP3.LUT R0, R5, R9, RZ, 0xfc, !PT ;  /* 0x0000000905007212 */ /* 0x000fe200078efcff */
[----:B------:R-:W-:Y:S03]  /*0240*/  BSSY.RECONVERGENT B2, `(.L_x_30) ;  /* 0x000001f000027945 */ /* 0x000fe60003800200 */
[----:B------:R-:W-:-:S13]  /*0250*/  ISETP.NE.U32.AND P0, PT, R0, RZ, PT ;  /* 0x000000ff0000720c */ /* 0x000fda0003f05070 */
[----:B------:R-:W-:Y:S05]  /*0260*/  @P0 BRA `(.L_x_31) ;  /* 0x0000000000500947 */ /* 0x000fea0003800000 */
[----:B------:R-:W0:Y:S01]  /*0270*/  I2F.U32.RP R0, R7 ;  /* 0x0000000700007306 */ /* 0x000e220000209000 */
[----:B------:R-:W-:-:S07]  /*0280*/  ISETP.NE.U32.AND P1, PT, R7, RZ, PT ;  /* 0x000000ff0700720c */ /* 0x000fce0003f25070 */
[----:B0-----:R-:W0:Y:S02]  /*0290*/  MUFU.RCP R0, R0 ;  /* 0x0000000000007308 */ /* 0x001e240000001000 */
[----:B0-----:R-:W-:-:S06]  /*02a0*/  VIADD R10, R0, 0xffffffe ;  /* 0x0ffffffe000a7836 */ /* 0x001fcc0000000000 */
[----:B------:R0:W1:Y:S02]  /*02b0*/  F2I.FTZ.U32.TRUNC.NTZ R11, R10 ;  /* 0x0000000a000b7305 */ /* 0x000064000021f000 */
[----:B0-----:R-:W-:Y:S02]  /*02c0*/  HFMA2 R10, -RZ, RZ, 0, 0 ;  /* 0x00000000ff0a7431 */ /* 0x001fe400000001ff */
[----:B-1----:R-:W-:-:S04]  /*02d0*/  IMAD.MOV R6, RZ, RZ, -R11 ;  /* 0x000000ffff067224 */ /* 0x002fc800078e0a0b */
[----:B------:R-:W-:-:S04]  /*02e0*/  IMAD R13, R6, R7, RZ ;  /* 0x00000007060d7224 */ /* 0x000fc800078e02ff */
[----:B------:R-:W-:-:S06]  /*02f0*/  IMAD.HI.U32 R11, R11, R13, R10 ;  /* 0x0000000d0b0b7227 */ /* 0x000fcc00078e000a */
[----:B------:R-:W-:-:S04]  /*0300*/  IMAD.HI.U32 R11, R11, R4, RZ ;  /* 0x000000040b0b7227 */ /* 0x000fc800078e00ff */
[----:B------:R-:W-:-:S04]  /*0310*/  IMAD.MOV R11, RZ, RZ, -R11 ;  /* 0x000000ffff0b7224 */ /* 0x000fc800078e0a0b */
[----:B------:R-:W-:-:S05]  /*0320*/  IMAD R6, R7, R11, R4 ;  /* 0x0000000b07067224 */ /* 0x000fca00078e0204 */
[----:B------:R-:W-:-:S13]  /*0330*/  ISETP.GE.U32.AND P0, PT, R6, R7, PT ;  /* 0x000000070600720c */ /* 0x000fda0003f06070 */
[----:B------:R-:W-:-:S05]  /*0340*/  @P0 IMAD.IADD R6, R6, 0x1, -R7 ;  /* 0x0000000106060824 */ /* 0x000fca00078e0a07 */
[----:B------:R-:W-:-:S13]  /*0350*/  ISETP.GE.U32.AND P0, PT, R6, R7, PT ;  /* 0x000000070600720c */ /* 0x000fda0003f06070 */
[----:B------:R-:W-:Y:S01]  /*0360*/  @P0 IMAD.IADD R6, R6, 0x1, -R7 ;  /* 0x0000000106060824 */ /* 0x000fe200078e0a07 */
[----:B------:R-:W-:-:S04]  /*0370*/  @!P1 LOP3.LUT R6, RZ, R7, RZ, 0x33, !PT ;  /* 0x00000007ff069212 */ /* 0x000fc800078e33ff */
[----:B------:R-:W-:-:S04]  /*0380*/  ISETP.NE.U32.AND P0, PT, R6, RZ, PT ;  /* 0x000000ff0600720c */ /* 0x000fc80003f05070 */
[----:B------:R-:W-:Y:S01]  /*0390*/  ISETP.NE.AND.EX P0, PT, RZ, RZ, PT, P0 ;  /* 0x000000ffff00720c */ /* 0x000fe20003f05300 */
[----:B------:R-:W-:-:S12]  /*03a0*/  BRA `(.L_x_32) ;  /* 0x0000000000207947 */ /* 0x000fd80003800000 */
.L_x_31:
[----:B------:R-:W-:Y:S01]  /*03b0*/  IMAD.MOV.U32 R0, RZ, RZ, R4 ;  /* 0x000000ffff007224 */ /* 0x000fe200078e0004 */
[----:B------:R-:W-:Y:S01]  /*03c0*/  MOV R8, R5 ;  /* 0x0000000500087202 */ /* 0x000fe20000000f00 */
[----:B------:R-:W-:Y:S01]  /*03d0*/  IMAD.MOV.U32 R10, RZ, RZ, R7 ;  /* 0x000000ffff0a7224 */ /* 0x000fe200078e0007 */
[----:B------:R-:W-:Y:S01]  /*03e0*/  MOV R6, 0x410 ;  /* 0x0000041000067802 */ /* 0x000fe20000000f00 */
[----:B------:R-:W-:-:S07]  /*03f0*/  IMAD.MOV.U32 R11, RZ, RZ, R9 ;  /* 0x000000ffff0b7224 */ /* 0x000fce00078e0009 */
[----:B------:R-:W-:Y:S05]  /*0400*/  CALL.REL.NOINC `($__internal_2_$__cuda_sm20_rem_u64) ;  /* 0x0000000400287944 */ /* 0x000fea0003c00000 */
[----:B------:R-:W-:-:S04]  /*0410*/  ISETP.NE.U32.AND P0, PT, R0, RZ, PT ;  /* 0x000000ff0000720c */ /* 0x000fc80003f05070 */
[----:B------:R-:W-:-:S13]  /*0420*/  ISETP.NE.AND.EX P0, PT, R8, RZ, PT, P0 ;  /* 0x000000ff0800720c */ /* 0x000fda0003f05300 */
.L_x_32:
[----:B------:R-:W-:Y:S05]  /*0430*/  BSYNC.RECONVERGENT B2 ;  /* 0x0000000000027941 */ /* 0x000fea0003800200 */
.L_x_30:
        /* <DEDUP_REMOVED lines=27> */
.L_x_35:
[----:B------:R-:W-:Y:S01]  /*05f0*/  MOV R10, R15 ;  /* 0x0000000f000a7202 */ /* 0x000fe20000000f00 */
[----:B------:R-:W-:Y:S01]  /*0600*/  IMAD.MOV.U32 R0, RZ, RZ, R4 ;  /* 0x000000ffff007224 */ /* 0x000fe200078e0004 */
[----:B------:R-:W-:Y:S01]  /*0610*/  MOV R6, 0x640 ;  /* 0x0000064000067802 */ /* 0x000fe20000000f00 */
[----:B------:R-:W-:-:S07]  /*0620*/  IMAD.MOV.U32 R8, RZ, RZ, R5 ;  /* 0x000000ffff087224 */ /* 0x000fce00078e0005 */
[----:B------:R-:W-:Y:S05]  /*0630*/  CALL.REL.NOINC `($__internal_2_$__cuda_sm20_rem_u64) ;  /* 0x00000000009c7944 */ /* 0x000fea0003c00000 */
[----:B------:R-:W-:-:S04]  /*0640*/  ISETP.NE.U32.AND P0, PT, R0, RZ, PT ;  /* 0x000000ff0000720c */ /* 0x000fc80003f05070 */
[----:B------:R-:W-:-:S13]  /*0650*/  ISETP.NE.AND.EX P0, PT, R8, RZ, PT, P0 ;  /* 0x000000ff0800720c */ /* 0x000fda0003f05300 */
.L_x_36:
[----:B------:R-:W-:Y:S05]  /*0660*/  BSYNC.RECONVERGENT B2 ;  /* 0x0000000000027941 */ /* 0x000fea0003800200 */
.L_x_34:
        /* <DEDUP_REMOVED lines=9> */
[----:B------:R-:W-:Y:S05]  /*0700*/  @P0 EXIT ;  /* 0x000000000000094d */ /* 0x000fea0003800000 */
[----:B------:R-:W-:Y:S01]  /*0710*/  MOV R7, R0 ;  /* 0x0000000000077202 */ /* 0x000fe20000000f00 */
[----:B------:R-:W-:Y:S06]  /*0720*/  BRA `(.L_x_37) ;  /* 0xfffffff800c07947 */ /* 0x000fec000383ffff */
.L_x_33:
[----:B------:R-:W-:Y:S05]  /*0730*/  BSYNC.RECONVERGENT B1 ;  /* 0x0000000000017941 */ /* 0x000fea0003800200 */
.L_x_29:
[----:B------:R-:W-:Y:S05]  /*0740*/  BSYNC.RECONVERGENT B0 ;  /* 0x0000000000007941 */ /* 0x000fea0003800200 */
.L_x_28:
[----:B------:R0:W1:Y:S01]  /*0750*/  I2F.F64.U64 R6, R4 ;  /* 0x0000000400067312 */ /* 0x0000620000301800 */
[----:B------:R-:W-:Y:S01]  /*0760*/  BSSY.RECONVERGENT B0, `(.L_x_38) ;  /* 0x0000003000007945 */ /* 0x000fe20003800200 */
[----:B------:R-:W-:-:S07]  /*0770*/  MOV R0, 0x790 ;  /* 0x0000079000007802 */ /* 0x000fce0000000f00 */
[----:B01----:R-:W-:Y:S05]  /*0780*/  CALL.REL.NOINC `($_Z13cubeNonPrimesPyi$__internal_accurate_pow) ;  /* 0x0000000400487944 */ /* 0x003fea0003c00000 */
[----:B------:R-:W-:Y:S05]  /*0790*/  BSYNC.RECONVERGENT B0 ;  /* 0x0000000000007941 */ /* 0x000fea0003800200 */
.L_x_38:
[C---:B------:R-:W-:Y:S01]  /*07a0*/  ISETP.NE.U32.AND P0, PT, R4.reuse, RZ, PT ;  /* 0x000000ff0400720c */ /* 0x040fe20003f05070 */
[----:B------:R-:W-:Y:S01]  /*07b0*/  IMAD.MOV.U32 R8, RZ, RZ, R11 ;  /* 0x000000ffff087224 */ /* 0x000fe200078e000b */
[----:B------:R-:W-:Y:S01]  /*07c0*/  ISETP.GE.AND P2, PT, R7, RZ, PT ;  /* 0x000000ff0700720c */ /* 0x000fe20003f46270 */
[----:B------:R-:W-:Y:S01]  /*07d0*/  IMAD.MOV.U32 R9, RZ, RZ, R14 ;  /* 0x000000ffff097224 */ /* 0x000fe200078e000e */
[----:B------:R-:W-:Y:S02]  /*07e0*/  ISETP.NE.AND.EX P0, PT, R5, RZ, PT, P0 ;  /* 0x000000ff0500720c */ /* 0x000fe40003f05300 */
[----:B------:R-:W-:-:S03]  /*07f0*/  ISETP.NE.U32.AND P1, PT, R4, 0x1, PT ;  /* 0x000000010400780c */ /* 0x000fc60003f25070 */
[----:B------:R-:W-:Y:S01]  /*0800*/  DADD R8, -RZ, -R8 ;  /* 0x00000000ff087229 */ /* 0x000fe20000000908 */
[----:B------:R-:W-:-:S09]  /*0810*/  ISETP.NE.AND.EX P1, PT, R5, RZ, PT, P1 ;  /* 0x000000ff0500720c */ /* 0x000fd20003f25310 */
[----:B------:R-:W-:Y:S01]  /*0820*/  FSEL R8, R8, R11, !P2 ;  /* 0x0000000b08087208 */ /* 0x000fe20005000000 */
[----:B------:R-:W-:Y:S01]  /*0830*/  @!P0 IMAD.MOV.U32 R8, RZ, RZ, RZ ;  /* 0x000000ffff088224 */ /* 0x000fe200078e00ff */
[----:B------:R-:W-:Y:S01]  /*0840*/  FSEL R9, R9, R14, !P2 ;  /* 0x0000000e09097208 */ /* 0x000fe20005000000 */
[----:B------:R-:W-:-:S03]  /*0850*/  @!P0 IMAD.MOV.U32 R9, RZ, RZ, R7 ;  /* 0x000000ffff098224 */ /* 0x000fc600078e0007 */
[----:B------:R-:W-:Y:S02]  /*0860*/  FSEL R4, R8, RZ, P1 ;  /* 0x000000ff08047208 */ /* 0x000fe40000800000 */
[----:B------:R-:W-:-:S06]  /*0870*/  FSEL R5, R9, 1.875, P1 ;  /* 0x3ff0000009057808 */ /* 0x000fcc0000800000 */
[----:B------:R-:W0:Y:S02]  /*0880*/  F2I.U64.F64.TRUNC R4, R4 ;  /* 0x0000000400047311 */ /* 0x000e24000030d800 */
[----:B0-----:R-:W-:Y:S01]  /*0890*/  STG.E.64 desc[UR4][R2.64], R4 ;  /* 0x0000000402007986 */ /* 0x001fe2000c101b04 */
[----:B------:R-:W-:Y:S05]  /*08a0*/  EXIT ;  /* 0x000000000000794d */ /* 0x000fea0003800000 */
        .weak           $__internal_2_$__cuda_sm20_rem_u64
        .type           $__internal_2_$__cuda_sm20_rem_u64,@function
        .size           $__internal_2_$__cuda_sm20_rem_u64,($_Z13cubeNonPrimesPyi$__internal_accurate_pow - $__internal_2_$__cuda_sm20_rem_u64)
$__internal_2_$__cuda_sm20_rem_u64:
[----:B------:R-:W0:Y:S08]  /*08b0*/  I2F.U64.RP R16, R10 ;  /* 0x0000000a00107312 */ /* 0x000e300000309000 */
[----:B0-----:R-:W0:Y:S02]  /*08c0*/  MUFU.RCP R16, R16 ;  /* 0x0000001000107308 */ /* 0x001e240000001000 */
[----:B0-----:R-:W-:-:S06]  /*08d0*/  IADD3 R12, PT, PT, R16, 0x1ffffffe, RZ ;  /* 0x1ffffffe100c7810 */ /* 0x001fcc0007ffe0ff */
[----:B------:R-:W0:Y:S02]  /*08e0*/  F2I.U64.TRUNC R12, R12 ;  /* 0x0000000c000c7311 */ /* 0x000e24000020d800 */
[----:B0-----:R-:W-:-:S04]  /*08f0*/  IMAD.WIDE.U32 R14, R12, R10, RZ ;  /* 0x0000000a0c0e7225 */ /* 0x001fc800078e00ff */
[----:B------:R-:W-:Y:S01]  /*0900*/  IMAD R15, R12, R11, R15 ;  /* 0x0000000b0c0f7224 */ /* 0x000fe200078e020f */
[----:B------:R-:W-:-:S03]  /*0910*/  IADD3 R17, P0, PT, RZ, -R14, RZ ;  /* 0x8000000eff117210 */ /* 0x000fc60007f1e0ff */
[----:B------:R-:W-:Y:S02]  /*0920*/  IMAD R15, R13, R10, R15 ;  /* 0x0000000a0d0f7224 */ /* 0x000fe400078e020f */
[----:B------:R-:W-:-:S04]  /*0930*/  IMAD.HI.U32 R14, R12, R17, RZ ;  /* 0x000000110c0e7227 */ /* 0x000fc800078e00ff */
[----:B------:R-:W-:Y:S02]  /*0940*/  IMAD.X R19, RZ, RZ, ~R15, P0 ;  /* 0x000000ffff137224 */ /* 0x000fe400000e0e0f */
[----:B------:R-:W-:Y:S02]  /*0950*/  IMAD.MOV.U32 R15, RZ, RZ, R12 ;  /* 0x000000ffff0f7224 */ /* 0x000fe400078e000c */
[-C--:B------:R-:W-:Y:S02]  /*0960*/  IMAD R21, R13, R19.reuse, RZ ;  /* 0x000000130d157224 */ /* 0x080fe400078e02ff */
[----:B------:R-:W-:-:S04]  /*0970*/  IMAD.WIDE.U32 R14, P0, R12, R19, R14 ;  /* 0x000000130c0e7225 */ /* 0x000fc8000780000e */
[----:B------:R-:W-:-:S04]  /*0980*/  IMAD.HI.U32 R19, R13, R19, RZ ;  /* 0x000000130d137227 */ /* 0x000fc800078e00ff */
[----:B------:R-:W-:-:S05]  /*0990*/  IMAD.HI.U32 R14, P1, R13, R17, R14 ;  /* 0x000000110d0e7227 */ /* 0x000fca000782000e */
[----:B------:R-:W-:Y:S01]  /*09a0*/  IADD3 R15, P2, PT, R21, R14, RZ ;  /* 0x0000000e150f7210 */ /* 0x000fe20007f5e0ff */
[----:B------:R-:W-:-:S04]  /*09b0*/  IMAD.X R14, R19, 0x1, R13, P0 ;  /* 0x00000001130e7824 */ /* 0x000fc800000e060d */
[----:B------:R-:W-:Y:S01]  /*09c0*/  IMAD.WIDE.U32 R12, R15, R10, RZ ;  /* 0x0000000a0f0c7225 */ /* 0x000fe200078e00ff */
[----:B------:R-:W-:-:S03]  /*09d0*/  IADD3.X R17, PT, PT, RZ, RZ, R14, P2, P1 ;  /* 0x000000ffff117210 */ /* 0x000fc600017e240e */
        /* <DEDUP_REMOVED lines=20> */
[----:B------:R-:W-:-:S04]  /*0b20*/  IMAD.WIDE.U32 R12, R15, R10, RZ ;  /* 0x0000000a0f0c7225 */ /* 0x000fc800078e00ff */
[----:B------:R-:W-:Y:S01]  /*0b30*/  IMAD.X R17, RZ, RZ, R14, P1 ;  /* 0x000000ffff117224 */ /* 0x000fe200008e060e */
[----:B------:R-:W-:Y:S01]  /*0b40*/  IADD3 R19, P1, PT, -R12, R0, RZ ;  /* 0x000000000c137210 */ /* 0x000fe20007f3e1ff */
[----:B------:R-:W-:-:S03]  /*0b50*/  IMAD R15, R15, R11, R13 ;  /* 0x0000000b0f0f7224 */ /* 0x000fc600078e020d */
[-C--:B------:R-:W-:Y:S01]  /*0b60*/  ISETP.GE.U32.AND P0, PT, R19, R10.reuse, PT ;  /* 0x0000000a1300720c */ /* 0x080fe20003f06070 */
[----:B------:R-:W-:-:S04]  /*0b70*/  IMAD R15, R17, R10, R15 ;  /* 0x0000000a110f7224 */ /* 0x000fc800078e020f */
[----:B------:R-:W-:Y:S01]  /*0b80*/  IMAD.X R0, R8, 0x1, ~R15, P1 ;  /* 0x0000000108007824 */ /* 0x000fe200008e0e0f */
[----:B------:R-:W-:-:S04]  /*0b90*/  IADD3 R13, P1, PT, -R10, R19, RZ ;  /* 0x000000130a0d7210 */ /* 0x000fc80007f3e1ff */
[----:B------:R-:W-:Y:S02]  /*0ba0*/  ISETP.GE.U32.AND.EX P0, PT, R0, R11, PT, P0 ;  /* 0x0000000b0000720c */ /* 0x000fe40003f06100 */
[-C--:B------:R-:W-:Y:S02]  /*0bb0*/  IADD3.X R12, PT, PT, ~R11, R0.reuse, RZ, P1, !PT ;  /* 0x000000000b0c7210 */ /* 0x080fe40000ffe5ff */
[----:B------:R-:W-:Y:S02]  /*0bc0*/  SEL R13, R13, R19, P0 ;  /* 0x000000130d0d7207 */ /* 0x000fe40000000000 */
[----:B------:R-:W-:Y:S02]  /*0bd0*/  SEL R12, R12, R0, P0 ;  /* 0x000000000c0c7207 */ /* 0x000fe40000000000 */
[----:B------:R-:W-:Y:S02]  /*0be0*/  IADD3 R0, P2, PT, -R10, R13, RZ ;  /* 0x0000000d0a007210 */ /* 0x000fe40007f5e1ff */
[----:B------:R-:W-:-:S02]  /*0bf0*/  ISETP.GE.U32.AND P0, PT, R13, R10, PT ;  /* 0x0000000a0d00720c */ /* 0x000fc40003f06070 */
[----:B------:R-:W-:Y:S01]  /*0c00*/  ISETP.NE.U32.AND P1, PT, R10, RZ, PT ;  /* 0x000000ff0a00720c */ /* 0x000fe20003f25070 */
[C---:B------:R-:W-:Y:S01]  /*0c10*/  IMAD.X R8, R12.reuse, 0x1, ~R11, P2 ;  /* 0x000000010c087824 */ /* 0x040fe200010e0e0b */
[----:B------:R-:W-:Y:S01]  /*0c20*/  ISETP.GE.U32.AND.EX P0, PT, R12, R11, PT, P0 ;  /* 0x0000000b0c00720c */ /* 0x000fe20003f06100 */
[----:B------:R-:W-:Y:S01]  /*0c30*/  IMAD.MOV.U32 R10, RZ, RZ, R6 ;  /* 0x000000ffff0a7224 */ /* 0x000fe200078e0006 */
[----:B------:R-:W-:Y:S01]  /*0c40*/  ISETP.NE.AND.EX P1, PT, R11, RZ, PT, P1 ;  /* 0x000000ff0b00720c */ /* 0x000fe20003f25310 */
[----:B------:R-:W-:Y:S01]  /*0c50*/  IMAD.MOV.U32 R11, RZ, RZ, 0x0 ;  /* 0x00000000ff0b7424 */ /* 0x000fe200078e00ff */
[----:B------:R-:W-:Y:S02]  /*0c60*/  SEL R0, R0, R13, P0 ;  /* 0x0000000d00007207 */ /* 0x000fe40000000000 */
[----:B------:R-:W-:Y:S02]  /*0c70*/  SEL R8, R8, R12, P0 ;  /* 0x0000000c08087207 */ /* 0x000fe40000000000 */
[----:B------:R-:W-:-:S02]  /*0c80*/  SEL R0, R0, 0xffffffff, P1 ;  /* 0xffffffff00007807 */ /* 0x000fc40000800000 */
[----:B------:R-:W-:Y:S01]  /*0c90*/  SEL R8, R8, 0xffffffff, P1 ;  /* 0xffffffff08087807 */ /* 0x000fe20000800000 */
[----:B------:R-:W-:Y:S06]  /*0ca0*/  RET.REL.NODEC R10 `(_Z13cubeNonPrimesPyi) ;  /* 0xfffffff00ad47950 */ /* 0x000fec0003c3ffff */
        .type           $_Z13cubeNonPrimesPyi$__internal_accurate_pow,@function
        .size           $_Z13cubeNonPrimesPyi$__internal_accurate_pow,(.L_x_93 - $_Z13cubeNonPrimesPyi$__internal_accurate_pow)
$_Z13cubeNonPrimesPyi$__internal_accurate_pow:
[----:B------:R-:W-:Y:S01]  /*0cb0*/  ISETP.GT.U32.AND P0, PT, R7, 0xfffff, PT ;  /* 0x000fffff0700780c */ /* 0x000fe20003f04070 */
[----:B------:R-:W-:Y:S01]  /*0cc0*/  IMAD.MOV.U32 R8, RZ, RZ, R7 ;  /* 0x000000ffff087224 */ /* 0x000fe200078e0007 */
[----:B------:R-:W-:Y:S01]  /*0cd0*/  MOV R14, RZ ;  /* 0x000000ff000e7202 */ /* 0x000fe20000000f00 */
[----:B------:R-:W-:Y:S01]  /*0ce0*/  IMAD.MOV.U32 R12, RZ, RZ, R6 ;  /* 0x000000ffff0c7224 */ /* 0x000fe200078e0006 */
[----:B------:R-:W-:Y:S01]  /*0cf0*/  UMOV UR6, 0x7d2cafe2 ;  /* 0x7d2cafe200067882 */ /* 0x000fe20000000000 */
[----:B------:R-:W-:Y:S01]  /*0d00*/  IMAD.MOV.U32 R18, RZ, RZ, 0x41ad3b5a ;  /* 0x41ad3b5aff127424 */ /* 0x000fe200078e00ff */
[----:B------:R-:W-:Y:S01]  /*0d10*/  UMOV UR7, 0x3eb0f5ff ;  /* 0x3eb0f5ff00077882 */ /* 0x000fe20000000000 */
[----:B------:R-:W-:Y:S01]  /*0d20*/  IMAD.MOV.U32 R19, RZ, RZ, 0x3ed0f5d2 ;  /* 0x3ed0f5d2ff137424 */ /* 0x000fe200078e00ff */
[----:B------:R-:W-:Y:S01]  /*0d30*/  UMOV UR8, 0x3b39803f ;  /* 0x3b39803f00087882 */ /* 0x000fe20000000000 */
[----:B------:R-:W-:-:S04]  /*0d40*/  UMOV UR9, 0x3c7abc9e ;  /* 0x3c7abc9e00097882 */ /* 0x000fc80000000000 */
[----:B------:R-:W-:-:S10]  /*0d50*/  @!P0 DMUL R22, R6, 1.80143985094819840000e+16 ;  /* 0x4350000006168828 */ /* 0x000fd40000000000 */
[----:B------:R-:W-:Y:S01]  /*0d60*/  @!P0 MOV R8, R23 ;  /* 0x0000001700088202 */ /* 0x000fe20000000f00 */
[----:B------:R-:W-:-:S03]  /*0d70*/  @!P0 IMAD.MOV.U32 R12, RZ, RZ, R22 ;  /* 0x000000ffff0c8224 */ /* 0x000fc600078e0016 */
[----:B------:R-:W-:-:S04]  /*0d80*/  LOP3.LUT R8, R8, 0x800fffff, RZ, 0xc0, !PT ;  /* 0x800fffff08087812 */ /* 0x000fc800078ec0ff */
[----:B------:R-:W-:-:S04]  /*0d90*/  LOP3.LUT R13, R8, 0x3ff00000, RZ, 0xfc, !PT ;  /* 0x3ff00000080d7812 */ /* 0x000fc800078efcff */
[----:B------:R-:W-:-:S13]  /*0da0*/  ISETP.GE.U32.AND P1, PT, R13, 0x3ff6a09f, PT ;  /* 0x3ff6a09f0d00780c */ /* 0x000fda0003f26070 */
[----:B------:R-:W-:-:S04]  /*0db0*/  @P1 VIADD R9, R13, 0xfff00000 ;  /* 0xfff000000d091836 */ /* 0x000fc80000000000 */
[----:B------:R-:W-:-:S06]  /*0dc0*/  @P1 IMAD.MOV.U32 R13, RZ, RZ, R9 ;  /* 0x000000ffff0d1224 */ /* 0x000fcc00078e0009 */
[C---:B------:R-:W-:Y:S02]  /*0dd0*/  DADD R10, R12.reuse, 1 ;  /* 0x3ff000000c0a7429 */ /* 0x040fe40000000000 */
[----:B------:R-:W-:-:S04]  /*0de0*/  DADD R12, R12, -1 ;  /* 0xbff000000c0c7429 */ /* 0x000fc80000000000 */
[----:B------:R-:W0:Y:S02]  /*0df0*/  MUFU.RCP64H R15, R11 ;  /* 0x0000000b000f7308 */ /* 0x000e240000001800 */
[----:B0-----:R-:W-:-:S08]  /*0e00*/  DFMA R8, -R10, R14, 1 ;  /* 0x3ff000000a08742b */ /* 0x001fd0000000010e */
[----:B------:R-:W-:-:S08]  /*0e10*/  DFMA R8, R8, R8, R8 ;  /* 0x000000080808722b */ /* 0x000fd00000000008 */
[----:B------:R-:W-:-:S08]  /*0e20*/  DFMA R14, R14, R8, R14 ;  /* 0x000000080e0e722b */ /* 0x000fd0000000000e */
[----:B------:R-:W-:-:S08]  /*0e30*/  DMUL R8, R12, R14 ;  /* 0x0000000e0c087228 */ /* 0x000fd00000000000 */
[----:B------:R-:W-:-:S08]  /*0e40*/  DFMA R8, R12, R14, R8 ;  /* 0x0000000e0c08722b */ /* 0x000fd00000000008 */
[----:B------:R-:W-:Y:S02]  /*0e50*/  DMUL R16, R8, R8 ;  /* 0x0000000808107228 */ /* 0x000fe40000000000 */
[----:B------:R-:W-:-:S06]  /*0e60*/  DADD R20, R12, -R8 ;  /* 0x000000000c147229 */ /* 0x000fcc0000000808 */
[----:B------:R-:W-:Y:S01]  /*0e70*/  DFMA R10, R16, UR6, R18 ;  /* 0x00000006100a7c2b */ /* 0x000fe20008000012 */
[----:B------:R-:W-:Y:S01]  /*0e80*/  UMOV UR6, 0x75488a3f ;  /* 0x75488a3f00067882 */ /* 0x000fe20000000000 */
[----:B------:R-:W-:Y:S01]  /*0e90*/  UMOV UR7, 0x3ef3b20a ;  /* 0x3ef3b20a00077882 */ /* 0x000fe20000000000 */
[----:B------:R-:W-:-:S05]  /*0ea0*/  DADD R20, R20, R20 ;  /* 0x0000000014147229 */ /* 0x000fca0000000014 */
[----:B------:R-:W-:Y:S01]  /*0eb0*/  DFMA R10, R16, R10, UR6 ;  /* 0x00000006100a7e2b */ /* 0x000fe2000800000a */
[----:B------:R-:W-:Y:S01]  /*0ec0*/  UMOV UR6, 0xe4faecd5 ;  /* 0xe4faecd500067882 */ /* 0x000fe20000000000 */
[----:B------:R-:W-:Y:S01]  /*0ed0*/  UMOV UR7, 0x3f1745cd ;  /* 0x3f1745cd00077882 */ /* 0x000fe20000000000 */
[-C--:B------:R-:W-:Y:S02]  /*0ee0*/  DFMA R20, R12, -R8.reuse, R20 ;  /* 0x800000080c14722b */ /* 0x080fe40000000014 */
[----:B------:R-:W-:-:S03]  /*0ef0*/  DMUL R12, R8, R8 ;  /* 0x00000008080c7228 */ /* 0x000fc60000000000 */
[----:B------:R-:W-:Y:S01]  /*0f00*/  DFMA R10, R16, R10, UR6 ;  /* 0x00000006100a7e2b */ /* 0x000fe2000800000a */
[----:B------:R-:W-:Y:S01]  /*0f10*/  UMOV UR6, 0x258a578b ;  /* 0x258a578b00067882 */ /* 0x000fe20000000000 */
[----:B------:R-:W-:Y:S01]  /*0f20*/  UMOV UR7, 0x3f3c71c7 ;  /* 0x3f3c71c700077882 */ /* 0x000fe20000000000 */
[----:B------:R-:W-:-:S05]  /*0f30*/  DMUL R14, R14, R20 ;  /* 0x000000140e0e7228 */ /* 0x000fca0000000000 */
[----:B------:R-:W-:Y:S01]  /*0f40*/  DFMA R10, R16, R10, UR6 ;  /* 0x00000006100a7e2b */ /* 0x000fe2000800000a */
[----:B------:R-:W-:Y:S01]  /*0f50*/  UMOV UR6, 0x9242b910 ;  /* 0x9242b91000067882 */ /* 0x000fe20000000000 */
[----:B------:R-:W-:-:S06]  /*0f60*/  UMOV UR7, 0x3f624924 ;  /* 0x3f62492400077882 */ /* 0x000fcc0000000000 */
[----:B------:R-:W-:Y:S01]  /*0f70*/  DFMA R10, R16, R10, UR6 ;  /* 0x00000006100a7e2b */ /* 0x000fe2000800000a */
[----:B------:R-:W-:Y:S01]  /*0f80*/  UMOV UR6, 0x99999dfb ;  /* 0x99999dfb00067882 */ /* 0x000fe20000000000 */
[----:B------:R-:W-:-:S06]  /*0f90*/  UMOV UR7, 0x3f899999 ;  /* 0x3f89999900077882 */ /* 0x000fcc0000000000 */
[----:B------:R-:W-:Y:S01]  /*0fa0*/  DFMA R18, R16, R10, UR6 ;  /* 0x0000000610127e2b */ /* 0x000fe2000800000a */
[----:B------:R-:W-:Y:S01]  /*0fb0*/  UMOV UR6, 0x55555555 ;  /* 0x5555555500067882 */ /* 0x000fe20000000000 */
[----:B------:R-:W-:-:S06]  /*0fc0*/  UMOV UR7, 0x3fb55555 ;  /* 0x3fb5555500077882 */ /* 0x000fcc0000000000 */
[----:B------:R-:W-:-:S08]  /*0fd0*/  DFMA R10, R16, R18, UR6 ;  /* 0x00000006100a7e2b */ /* 0x000fd00008000012 */
[----:B------:R-:W-:Y:S01]  /*0fe0*/  DADD R24, -R10, UR6 ;  /* 0x000000060a187e29 */ /* 0x000fe20008000100 */
[----:B------:R-:W-:Y:S01]  /*0ff0*/  UMOV UR6, 0xb9e7b0 ;  /* 0x00b9e7b000067882 */ /* 0x000fe20000000000 */
[----:B------:R-:W-:-:S06]  /*1000*/  UMOV UR7, 0x3c46a4cb ;  /* 0x3c46a4cb00077882 */ /* 0x000fcc0000000000 */
[----:B------:R-:W-:Y:S02]  /*1010*/  DFMA R20, R16, R18, R24 ;  /* 0x000000121014722b */ /* 0x000fe40000000018 */
[C---:B------:R-:W-:Y:S01]  /*1020*/  DMUL R16, R8.reuse, R12 ;  /* 0x0000000c08107228 */ /* 0x040fe20000000000 */
[----:B------:R-:W-:Y:S01]  /*1030*/  VIADD R19, R15, 0x100000 ;  /* 0x001000000f137836 */ /* 0x000fe20000000000 */
[----:B------:R-:W-:Y:S01]  /*1040*/  DFMA R24, R8, R8, -R12 ;  /* 0x000000080818722b */ /* 0x000fe2000000080c */
[----:B------:R-:W-:-:S03]  /*1050*/  IMAD.MOV.U32 R18, RZ, RZ, R14 ;  /* 0x000000ffff127224 */ /* 0x000fc600078e000e */
[----:B------:R-:W-:Y:S01]  /*1060*/  DADD R20, R20, -UR6 ;  /* 0x8000000614147e29 */ /* 0x000fe20008000000 */
[----:B------:R-:W-:Y:S01]  /*1070*/  UMOV UR6, 0x80000000 ;  /* 0x8000000000067882 */ /* 0x000fe20000000000 */
[C---:B------:R-:W-:Y:S01]  /*1080*/  DFMA R26, R8.reuse, R12, -R16 ;  /* 0x0000000c081a722b */ /* 0x040fe20000000810 */
[----:B------:R-:W-:Y:S01]  /*1090*/  UMOV UR7, 0x43300000 ;  /* 0x4330000000077882 */ /* 0x000fe20000000000 */
[----:B------:R-:W-:-:S04]  /*10a0*/  DFMA R24, R8, R18, R24 ;  /* 0x000000120818722b */ /* 0x000fc80000000018 */
[----:B------:R-:W-:Y:S02]  /*10b0*/  DADD R18, R10, R20 ;  /* 0x000000000a127229 */ /* 0x000fe40000000014 */
[----:B------:R-:W-:-:S06]  /*10c0*/  DFMA R26, R14, R12, R26 ;  /* 0x0000000c0e1a722b */ /* 0x000fcc000000001a */
[----:B------:R-:W-:Y:S02]  /*10d0*/  DMUL R12, R18, R16 ;  /* 0x00000010120c7228 */ /* 0x000fe40000000000 */
[----:B------:R-:W-:Y:S02]  /*10e0*/  DFMA R24, R8, R24, R26 ;  /* 0x000000180818722b */ /* 0x000fe4000000001a */
[----:B------:R-:W-:-:S04]  /*10f0*/  DADD R26, R10, -R18 ;  /* 0x000000000a1a7229 */ /* 0x000fc80000000812 */
[----:B------:R-:W-:-:S04]  /*1100*/  DFMA R10, R18, R16, -R12 ;  /* 0x00000010120a722b */ /* 0x000fc8000000080c */
[----:B------:R-:W-:-:S04]  /*1110*/  DADD R26, R20, R26 ;  /* 0x00000000141a7229 */ /* 0x000fc8000000001a */
[----:B------:R-:W-:-:S08]  /*1120*/  DFMA R10, R18, R24, R10 ;  /* 0x00000018120a722b */ /* 0x000fd0000000000a */
[----:B------:R-:W-:-:S08]  /*1130*/  DFMA R26, R26, R16, R10 ;  /* 0x000000101a1a722b */ /* 0x000fd0000000000a */
[----:B------:R-:W-:-:S08]  /*1140*/  DADD R16, R12, R26 ;  /* 0x000000000c107229 */ /* 0x000fd0000000001a */
[--C-:B------:R-:W-:Y:S02]  /*1150*/  DADD R10, R8, R16.reuse ;  /* 0x00000000080a7229 */ /* 0x100fe40000000010 */
[----:B------:R-:W-:-:S06]  /*1160*/  DADD R12, R12, -R16 ;  /* 0x000000000c0c7229 */ /* 0x000fcc0000000810 */
[----:B------:R-:W-:Y:S02]  /*1170*/  DADD R8, R8, -R10 ;  /* 0x0000000008087229 */ /* 0x000fe4000000080a */
[----:B------:R-:W-:-:S06]  /*1180*/  DADD R12, R26, R12 ;  /* 0x000000001a0c7229 */ /* 0x000fcc000000000c */
[----:B------:R-:W-:Y:S01]  /*1190*/  DADD R8, R16, R8 ;  /* 0x0000000010087229 */ /* 0x000fe20000000008 */
[----:B------:R-:W-:Y:S02]  /*11a0*/  SHF.R.U32.HI R16, RZ, 0x14, R7 ;  /* 0x00000014ff107819 */ /* 0x000fe40000011607 */
[----:B------:R-:W-:-:S05]  /*11b0*/  @!P0 LEA.HI R16, R23, 0xffffffca, RZ, 0xc ;  /* 0xffffffca17108811 */ /* 0x000fca00078f60ff */
[----:B------:R-:W-:Y:S01]  /*11c0*/  DADD R8, R12, R8 ;  /* 0x000000000c087229 */ /* 0x000fe20000000008 */
[C---:B------:R-:W-:Y:S01]  /*11d0*/  IADD3 R12, PT, PT, R16.reuse, -0x3ff, RZ ;  /* 0xfffffc01100c7810 */ /* 0x040fe20007ffe0ff */
[----:B------:R-:W-:-:S06]  /*11e0*/  @P1 VIADD R12, R16, 0xfffffc02 ;  /* 0xfffffc02100c1836 */ /* 0x000fcc0000000000 */
[----:B------:R-:W-:Y:S01]  /*11f0*/  DADD R14, R14, R8 ;  /* 0x000000000e0e7229 */ /* 0x000fe20000000008 */
[----:B------:R-:W-:Y:S01]  /*1200*/  LOP3.LUT R8, R12, 0x80000000, RZ, 0x3c, !PT ;  /* 0x800000000c087812 */ /* 0x000fe200078e3cff */
[----:B------:R-:W-:-:S06]  /*1210*/  IMAD.MOV.U32 R9, RZ, RZ, 0x43300000 ;  /* 0x43300000ff097424 */ /* 0x000fcc00078e00ff */
[----:B------:R-:W-:Y:S02]  /*1220*/  DADD R12, R10, R14 ;  /* 0x000000000a0c7229 */ /* 0x000fe4000000000e */
[----:B------:R-:W-:Y:S01]  /*1230*/  DADD R16, R8, -UR6 ;  /* 0x8000000608107e29 */ /* 0x000fe20008000000 */
[----:B------:R-:W-:Y:S01]  /*1240*/  UMOV UR6, 0xfefa39ef ;  /* 0xfefa39ef00067882 */ /* 0x000fe20000000000 */
[----:B------:R-:W-:-:S04]  /*1250*/  UMOV UR7, 0x3fe62e42 ;  /* 0x3fe62e4200077882 */ /* 0x000fc80000000000 */
[--C-:B------:R-:W-:Y:S02]  /*1260*/  DADD R10, R10, -R12.reuse ;  /* 0x000000000a0a7229 */ /* 0x100fe4000000080c */
[----:B------:R-:W-:-:S06]  /*1270*/  DFMA R8, R16, UR6, R12 ;  /* 0x0000000610087c2b */ /* 0x000fcc000800000c */
[----:B------:R-:W-:Y:S02]  /*1280*/  DADD R10, R14, R10 ;  /* 0x000000000e0a7229 */ /* 0x000fe4000000000a */
[----:B------:R-:W-:-:S08]  /*1290*/  DFMA R18, R16, -UR6, R8 ;  /* 0x8000000610127c2b */ /* 0x000fd00008000008 */
[----:B------:R-:W-:-:S08]  /*12a0*/  DADD R18, -R12, R18 ;  /* 0x000000000c127229 */ /* 0x000fd00000000112 */
[----:B------:R-:W-:-:S08]  /*12b0*/  DADD R10, R10, -R18 ;  /* 0x000000000a0a7229 */ /* 0x000fd00000000812 */
[----:B------:R-:W-:-:S08]  /*12c0*/  DFMA R10, R16, UR8, R10 ;  /* 0x00000008100a7c2b */ /* 0x000fd0000800000a */
[----:B------:R-:W-:-:S08]  /*12d0*/  DADD R12, R8, R10 ;  /* 0x00000000080c7229 */ /* 0x000fd0000000000a */
[----:B------:R-:W-:Y:S02]  /*12e0*/  DADD R14, R8, -R12 ;  /* 0x00000000080e7229 */ /* 0x000fe4000000080c */
[----:B------:R-:W-:-:S06]  /*12f0*/  DMUL R8, R12, 3 ;  /* 0x400800000c087828 */ /* 0x000fcc0000000000 */
[----:B------:R-:W-:Y:S02]  /*1300*/  DADD R14, R10, R14 ;  /* 0x000000000a0e7229 */ /* 0x000fe4000000000e */
[----:B------:R-:W-:-:S08]  /*1310*/  DFMA R12, R12, 3, -R8 ;  /* 0x400800000c0c782b */ /* 0x000fd00000000808 */
[----:B------:R-:W-:Y:S01]  /*1320*/  DFMA R14, R14, 3, R12 ;  /* 0x400800000e0e782b */ /* 0x000fe2000000000c */
[----:B------:R-:W-:Y:S02]  /*1330*/  IMAD.MOV.U32 R12, RZ, RZ, 0x652b82fe ;  /* 0x652b82feff0c7424 */ /* 0x000fe400078e00ff */
[----:B------:R-:W-:-:S05]  /*1340*/  IMAD.MOV.U32 R13, RZ, RZ, 0x3ff71547 ;  /* 0x3ff71547ff0d7424 */ /* 0x000fca00078e00ff */
[----:B------:R-:W-:-:S08]  /*1350*/  DADD R10, R8, R14 ;  /* 0x00000000080a7229 */ /* 0x000fd0000000000e */
[----:B------:R-:W-:Y:S02]  /*1360*/  DFMA R12, R10, R12, 6.75539944105574400000e+15 ;  /* 0x433800000a0c742b */ /* 0x000fe4000000000c */
[----:B------:R-:W-:Y:S01]  /*1370*/  FSETP.GEU.AND P0, PT, |R11|, 4.1917929649353027344, PT ;  /* 0x4086232b0b00780b */ /* 0x000fe20003f0e200 */
[----:B------:R-:W-:-:S05]  /*1380*/  DADD R8, R8, -R10 ;  /* 0x0000000008087229 */ /* 0x000fca000000080a */
[----:B------:R-:W-:-:S03]  /*1390*/  DADD R16, R12, -6.75539944105574400000e+15 ;  /* 0xc33800000c107429 */ /* 0x000fc60000000000 */
[----:B------:R-:W-:-:S05]  /*13a0*/  DADD R14, R14, R8 ;  /* 0x000000000e0e7229 */ /* 0x000fca0000000008 */
[----:B------:R-:W-:Y:S01]  /*13b0*/  DFMA R18, R16, -UR6, R10 ;  /* 0x8000000610127c2b */ /* 0x000fe2000800000a */
[----:B------:R-:W-:Y:S01]  /*13c0*/  UMOV UR6, 0x3b39803f ;  /* 0x3b39803f00067882 */ /* 0x000fe20000000000 */
[----:B------:R-:W-:-:S06]  /*13d0*/  UMOV UR7, 0x3c7abc9e ;  /* 0x3c7abc9e00077882 */ /* 0x000fcc0000000000 */
[----:B------:R-:W-:Y:S01]  /*13e0*/  DFMA R16, R16, -UR6, R18 ;  /* 0x8000000610107c2b */ /* 0x000fe20008000012 */
[----:B------:R-:W-:Y:S01]  /*13f0*/  UMOV UR6, 0x69ce2bdf ;  /* 0x69ce2bdf00067882 */ /* 0x000fe20000000000 */
[----:B------:R-:W-:Y:S01]  /*1400*/  MOV R18, 0xfca213ea ;  /* 0xfca213ea00127802 */ /* 0x000fe20000000f00 */
[----:B------:R-:W-:Y:S01]  /*1410*/  IMAD.MOV.U32 R19, RZ, RZ, 0x3e928af3 ;  /* 0x3e928af3ff137424 */ /* 0x000fe200078e00ff */
[----:B------:R-:W-:-:S05]  /*1420*/  UMOV UR7, 0x3e5ade15 ;  /* 0x3e5ade1500077882 */ /* 0x000fca0000000000 */
[----:B------:R-:W-:Y:S01]  /*1430*/  DFMA R18, R16, UR6, R18 ;  /* 0x0000000610127c2b */ /* 0x000fe20008000012 */
        /* <DEDUP_REMOVED lines=24> */
[----:B------:R-:W-:-:S08]  /*15c0*/  DFMA R18, R16, R18, 1 ;  /* 0x3ff000001012742b */ /* 0x000fd00000000012 */
[----:B------:R-:W-:-:S10]  /*15d0*/  DFMA R16, R16, R18, 1 ;  /* 0x3ff000001010742b */ /* 0x000fd40000000012 */
[----:B------:R-:W-:Y:S02]  /*15e0*/  IMAD R9, R12, 0x100000, R17 ;  /* 0x001000000c097824 */ /* 0x000fe400078e0211 */
[----:B------:R-:W-:Y:S01]  /*15f0*/  IMAD.MOV.U32 R8, RZ, RZ, R16 ;  /* 0x000000ffff087224 */ /* 0x000fe200078e0010 */
[----:B------:R-:W-:Y:S06]  /*1600*/  @!P0 BRA `(.L_x_39) ;  /* 0x0000000000308947 */ /* 0x000fec0003800000 */
[----:B------:R-:W-:Y:S01]  /*1610*/  FSETP.GEU.AND P1, PT, |R11|, 4.2275390625, PT ;  /* 0x408748000b00780b */ /* 0x000fe20003f2e200 */
[C---:B------:R-:W-:Y:S02]  /*1620*/  DADD R18, R10.reuse, +INF ;  /* 0x7ff000000a127429 */ /* 0x040fe40000000000 */
[----:B------:R-:W-:-:S08]  /*1630*/  DSETP.GEU.AND P0, PT, R10, RZ, PT ;  /* 0x000000ff0a00722a */ /* 0x000fd00003f0e000 */
[----:B------:R-:W-:Y:S02]  /*1640*/  FSEL R9, R19, RZ, P0 ;  /* 0x000000ff13097208 */ /* 0x000fe40000000000 */
[----:B------:R-:W-:-:S04]  /*1650*/  @!P1 LEA.HI R8, R12, R12, RZ, 0x1 ;  /* 0x0000000c0c089211 */ /* 0x000fc800078f08ff */
[----:B------:R-:W-:Y:S02]  /*1660*/  @!P1 SHF.R.S32.HI R11, RZ, 0x1, R8 ;  /* 0x00000001ff0b9819 */ /* 0x000fe40000011408 */
[----:B------:R-:W-:Y:S02]  /*1670*/  FSEL R8, R18, RZ, P0 ;  /* 0x000000ff12087208 */ /* 0x000fe40000000000 */
[----:B------:R-:W-:Y:S01]  /*1680*/  @!P1 LEA R17, R11, R17, 0x14 ;  /* 0x000000110b119211 */ /* 0x000fe200078ea0ff */
[----:B------:R-:W-:-:S05]  /*1690*/  @!P1 IMAD.IADD R10, R12, 0x1, -R11 ;  /* 0x000000010c0a9824 */ /* 0x000fca00078e0a0b */
[----:B------:R-:W-:Y:S01]  /*16a0*/  @!P1 LEA R11, R10, 0x3ff00000, 0x14 ;  /* 0x3ff000000a0b9811 */ /* 0x000fe200078ea0ff */
[----:B------:R-:W-:-:S06]  /*16b0*/  @!P1 IMAD.MOV.U32 R10, RZ, RZ, RZ ;  /* 0x000000ffff0a9224 */ /* 0x000fcc00078e00ff */
[----:B------:R-:W-:-:S11]  /*16c0*/  @!P1 DMUL R8, R16, R10 ;  /* 0x0000000a10089228 */ /* 0x000fd60000000000 */
.L_x_39:
[----:B------:R-:W-:Y:S02]  /*16d0*/  DFMA R14, R14, R8, R8 ;  /* 0x000000080e0e722b */ /* 0x000fe40000000008 */
[----:B------:R-:W-:-:S08]  /*16e0*/  DSETP.NEU.AND P0, PT, |R8|, +INF , PT ;  /* 0x7ff000000800742a */ /* 0x000fd00003f0d200 */
[----:B------:R-:W-:Y:S01]  /*16f0*/  FSEL R11, R8, R14, !P0 ;  /* 0x0000000e080b7208 */ /* 0x000fe20004000000 */
[----:B------:R-:W-:Y:S01]  /*1700*/  IMAD.MOV.U32 R8, RZ, RZ, R0 ;  /* 0x000000ffff087224 */ /* 0x000fe200078e0000 */
[----:B------:R-:W-:Y:S01]  /*1710*/  FSEL R14, R9, R15, !P0 ;  /* 0x0000000f090e7208 */ /* 0x000fe20004000000 */
[----:B------:R-:W-:-:S04]  /*1720*/  IMAD.MOV.U32 R9, RZ, RZ, 0x0 ;  /* 0x00000000ff097424 */ /* 0x000fc800078e00ff */
[----:B------:R-:W-:Y:S05]  /*1730*/  RET.REL.NODEC R8 `(_Z13cubeNonPrimesPyi) ;  /* 0xffffffe808307950 */ /* 0x000fea0003c3ffff */
.L_x_40:
        /* <DEDUP_REMOVED lines=12> */
.L_x_93:


//--------------------- .text._Z12squarePrimesPyi --------------------------
	.section	.text._Z12squarePrimesPyi,"ax",@progbits
	.align	128
        .global         _Z12squarePrimesPyi
        .type           _Z12squarePrimesPyi,@function
        .size           _Z12squarePrimesPyi,(.L_x_94 - _Z12squarePrimesPyi)
        .other          _Z12squarePrimesPyi,@"STO_CUDA_ENTRY STV_DEFAULT"
_Z12squarePrimesPyi:
.text._Z12squarePrimesPyi:
        /* <DEDUP_REMOVED lines=11> */
[----:B-1----:R-:W2:Y:S02]  /*00b0*/  LDG.E.64 R4, desc[UR4][R2.64] ;  /* 0x0000000402047981 */ /* 0x002ea4000c1e1b00 */
[----:B--2---:R-:W-:-:S04]  /*00c0*/  ISETP.GE.U32.AND P0, PT, R4, 0x2, PT ;  /* 0x000000020400780c */ /* 0x004fc80003f06070 */
[----:B------:R-:W-:-:S13]  /*00d0*/  ISETP.GE.U32.AND.EX P0, PT, R5, RZ, PT, P0 ;  /* 0x000000ff0500720c */ /* 0x000fda0003f06100 */
[----:B------:R-:W-:Y:S05]  /*00e0*/  @!P0 EXIT ;  /* 0x000000000000894d */ /* 0x000fea0003800000 */
[----:B------:R-:W-:Y:S01]  /*00f0*/  ISETP.GE.U32.AND P0, PT, R4, 0x4, PT ;  /* 0x000000040400780c */ /* 0x000fe20003f06070 */
[----:B------:R-:W-:Y:S03]  /*0100*/  BSSY.RECONVERGENT B0, `(.L_x_41) ;  /* 0x000005c000007945 */ /* 0x000fe60003800200 */
        /* <DEDUP_REMOVED lines=11> */
[----:B------:R-:W-:Y:S05]  /*01c0*/  @P0 EXIT ;  /* 0x000000000000094d */ /* 0x000fea0003800000 */
[----:B------:R-:W-:-:S04]  /*01d0*/  ISETP.GE.U32.AND P0, PT, R4, 0x19, PT ;  /* 0x000000190400780c */ /* 0x000fc80003f06070 */
[----:B------:R-:W-:-:S13]  /*01e0*/  ISETP.GE.U32.AND.EX P0, PT, R5, RZ, PT, P0 ;  /* 0x000000ff0500720c */ /* 0x000fda0003f06100 */
[----:B------:R-:W-:Y:S05]  /*01f0*/  @!P0 BRA `(.L_x_42) ;  /* 0x0000000400308947 */ /* 0x000fea0003800000 */
[----:B------:R-:W-:Y:S02]  /*0200*/  IMAD.MOV.U32 R7, RZ, RZ, 0x5 ;  /* 0x00000005ff077424 */ /* 0x000fe400078e00ff */
[----:B------:R-:W-:-:S07]  /*0210*/  IMAD.MOV.U32 R0, RZ, RZ, RZ ;  /* 0x000000ffff007224 */ /* 0x000fce00078e00ff */
.L_x_49:
        /* <DEDUP_REMOVED lines=24> */
.L_x_44:
[----:B------:R-:W-:Y:S01]  /*03a0*/  IMAD.MOV.U32 R8, RZ, RZ, R7 ;  /* 0x000000ffff087224 */ /* 0x000fe200078e0007 */
[----:B------:R-:W-:Y:S02]  /*03b0*/  MOV R9, R0 ;  /* 0x0000000000097202 */ /* 0x000fe40000000f00 */
[----:B------:R-:W-:-:S07]  /*03c0*/  MOV R6, 0x3e0 ;  /* 0x000003e000067802 */ /* 0x000fce0000000f00 */
[----:B------:R-:W-:Y:S05]  /*03d0*/  CALL.REL.NOINC `($__internal_3_$__cuda_sm20_rem_u64) ;  /* 0x0000000000d47944 */ /* 0x000fea0003c00000 */
[----:B------:R-:W-:-:S04]  /*03e0*/  ISETP.NE.U32.AND P0, PT, R10, RZ, PT ;  /* 0x000000ff0a00720c */ /* 0x000fc80003f05070 */
[----:B------:R-:W-:-:S13]  /*03f0*/  ISETP.NE.AND.EX P0, PT, R11, RZ, PT, P0 ;  /* 0x000000ff0b00720c */ /* 0x000fda0003f05300 */
.L_x_45:
[----:B------:R-:W-:Y:S05]  /*0400*/  BSYNC.RECONVERGENT B1 ;  /* 0x0000000000017941 */ /* 0x000fea0003800200 */
.L_x_43:
[----:B------:R-:W-:Y:S05]  /*0410*/  @!P0 EXIT ;  /* 0x000000000000894d */ /* 0x000fea0003800000 */
        /* <DEDUP_REMOVED lines=26> */
.L_x_47:
[----:B------:R-:W-:Y:S01]  /*05c0*/  IMAD.MOV.U32 R8, RZ, RZ, R10 ;  /* 0x000000ffff087224 */ /* 0x000fe200078e000a */
[----:B------:R-:W-:-:S07]  /*05d0*/  MOV R6, 0x5f0 ;  /* 0x000005f000067802 */ /* 0x000fce0000000f00 */
[----:B------:R-:W-:Y:S05]  /*05e0*/  CALL.REL.NOINC `($__internal_3_$__cuda_sm20_rem_u64) ;  /* 0x0000000000507944 */ /* 0x000fea0003c00000 */
[----:B------:R-:W-:-:S04]  /*05f0*/  ISETP.NE.U32.AND P0, PT, R10, RZ, PT ;  /* 0x000000ff0a00720c */ /* 0x000fc80003f05070 */
[----:B------:R-:W-:-:S13]  /*0600*/  ISETP.NE.AND.EX P0, PT, R11, RZ, PT, P0 ;  /* 0x000000ff0b00720c */ /* 0x000fda0003f05300 */
.L_x_48:
[----:B------:R-:W-:Y:S05]  /*0610*/  BSYNC.RECONVERGENT B1 ;  /* 0x0000000000017941 */ /* 0x000fea0003800200 */
.L_x_46:
[----:B------:R-:W-:Y:S05]  /*0620*/  @!P0 EXIT ;  /* 0x000000000000894d */ /* 0x000fea0003800000 */
[----:B------:R-:W-:-:S04]  /*0630*/  IADD3 R7, P0, PT, R7, 0x6, RZ ;  /* 0x0000000607077810 */ /* 0x000fc80007f1e0ff */
[----:B------:R-:W-:Y:S01]  /*0640*/  IADD3.X R0, PT, PT, RZ, R0, RZ, P0, !PT ;  /* 0x00000000ff007210 */ /* 0x000fe200007fe4ff */
[----:B------:R-:W-:-:S04]  /*0650*/  IMAD.WIDE.U32 R8, R7, R7, RZ ;  /* 0x0000000707087225 */ /* 0x000fc800078e00ff */
[----:B------:R-:W-:Y:S01]  /*0660*/  IMAD R6, R0, R7, RZ ;  /* 0x0000000700067224 */ /* 0x000fe200078e02ff */
[----:B------:R-:W-:-:S03]  /*0670*/  ISETP.GT.U32.AND P0, PT, R8, R4, PT ;  /* 0x000000040800720c */ /* 0x000fc60003f04070 */
[----:B------:R-:W-:-:S04]  /*0680*/  IMAD R11, R7, R0, R6 ;  /* 0x00000000070b7224 */ /* 0x000fc800078e0206 */
[----:B------:R-:W-:-:S05]  /*0690*/  IMAD.IADD R8, R9, 0x1, R11 ;  /* 0x0000000109087824 */ /* 0x000fca00078e020b */
[----:B------:R-:W-:-:S13]  /*06a0*/  ISETP.GT.U32.AND.EX P0, PT, R8, R5, PT, P0 ;  /* 0x000000050800720c */ /* 0x000fda0003f04100 */
[----:B------:R-:W-:Y:S05]  /*06b0*/  @!P0 BRA `(.L_x_49) ;  /* 0xfffffff800d88947 */ /* 0x000fea000383ffff */
.L_x_42:
[----:B------:R-:W-:Y:S05]  /*06c0*/  BSYNC.RECONVERGENT B0 ;  /* 0x0000000000007941 */ /* 0x000fea0003800200 */
.L_x_41:
[-C--:B------:R-:W-:Y:S02]  /*06d0*/  IMAD R0, R5, R4.reuse, RZ ;  /* 0x0000000405007224 */ /* 0x080fe400078e02ff */
[----:B------:R-:W-:-:S04]  /*06e0*/  IMAD.WIDE.U32 R6, R4, R4, RZ ;  /* 0x0000000404067225 */ /* 0x000fc800078e00ff */
[----:B------:R-:W-:-:S04]  /*06f0*/  IMAD R5, R4, R5, R0 ;  /* 0x0000000504057224 */ /* 0x000fc800078e0200 */
[----:B------:R-:W-:-:S05]  /*0700*/  IMAD.IADD R7, R7, 0x1, R5 ;  /* 0x0000000107077824 */ /* 0x000fca00078e0205 */
[----:B------:R-:W-:Y:S01]  /*0710*/  STG.E.64 desc[UR4][R2.64], R6 ;  /* 0x0000000602007986 */ /* 0x000fe2000c101b04 */
[----:B------:R-:W-:Y:S05]  /*0720*/  EXIT ;  /* 0x000000000000794d */ /* 0x000fea0003800000 */
        .weak           $__internal_3_$__cuda_sm20_rem_u64
        .type           $__internal_3_$__cuda_sm20_rem_u64,@function
        .size           $__internal_3_$__cuda_sm20_rem_u64,(.L_x_94 - $__internal_3_$__cuda_sm20_rem_u64)
$__internal_3_$__cuda_sm20_rem_u64:
        /* <DEDUP_REMOVED lines=15> */
[----:B------:R-:W-:Y:S02]  /*0820*/  IADD3 R13, P2, PT, R19, R12, RZ ;  /* 0x0000000c130d7210 */ /* 0x000fe40007f5e0ff */
[----:B------:R-:W-:-:S03]  /*0830*/  IADD3.X R12, PT, PT, R17, R11, RZ, P0, !PT ;  /* 0x0000000b110c7210 */ /* 0x000fc600007fe4ff */
[----:B------:R-:W-:Y:S01]  /*0840*/  IMAD.WIDE.U32 R10, R13, R8, RZ ;  /* 0x000000080d0a7225 */ /* 0x000fe200078e00ff */
[----:B------:R-:W-:-:S03]  /*0850*/  IADD3.X R15, PT, PT, RZ, RZ, R12, P2, P1 ;  /* 0x000000ffff0f7210 */ /* 0x000fc600017e240c */
[----:B------:R-:W-:Y:S01]  /*0860*/  IMAD R11, R13, R9, R11 ;  /* 0x000000090d0b7224 */ /* 0x000fe200078e020b */
[----:B------:R-:W-:-:S03]  /*0870*/  IADD3 R17, P0, PT, RZ, -R10, RZ ;  /* 0x8000000aff117210 */ /* 0x000fc60007f1e0ff */
[----:B------:R-:W-:Y:S02]  /*0880*/  IMAD R11, R15, R8, R11 ;  /* 0x000000080f0b7224 */ /* 0x000fe400078e020b */
[----:B------:R-:W-:-:S04]  /*0890*/  IMAD.HI.U32 R12, R13, R17, RZ ;  /* 0x000000110d0c7227 */ /* 0x000fc800078e00ff */
[----:B------:R-:W-:Y:S02]  /*08a0*/  IMAD.X R10, RZ, RZ, ~R11, P0 ;  /* 0x000000ffff0a7224 */ /* 0x000fe400000e0e0b */
[----:B------:R-:W-:Y:S02]  /*08b0*/  HFMA2 R11, -RZ, RZ, 0, 0 ;  /* 0x00000000ff0b7431 */ /* 0x000fe400000001ff */
[----:B------:R-:W-:-:S04]  /*08c0*/  IMAD.WIDE.U32 R12, P0, R13, R10, R12 ;  /* 0x0000000a0d0c7225 */ /* 0x000fc8000780000c */
[C---:B------:R-:W-:Y:S02]  /*08d0*/  IMAD R14, R15.reuse, R10, RZ ;  /* 0x0000000a0f0e7224 */ /* 0x040fe400078e02ff */
[----:B------:R-:W-:-:S04]  /*08e0*/  IMAD.HI.U32 R13, P1, R15, R17, R12 ;  /* 0x000000110f0d7227 */ /* 0x000fc8000782000c */
[----:B------:R-:W-:Y:S01]  /*08f0*/  IMAD.HI.U32 R10, R15, R10, RZ ;  /* 0x0000000a0f0a7227 */ /* 0x000fe200078e00ff */
[----:B------:R-:W-:-:S03]  /*0900*/  IADD3 R13, P2, PT, R14, R13, RZ ;  /* 0x0000000d0e0d7210 */ /* 0x000fc60007f5e0ff */
[----:B------:R-:W-:Y:S02]  /*0910*/  IMAD.X R15, R10, 0x1, R15, P0 ;  /* 0x000000010a0f7824 */ /* 0x000fe400000e060f */
        /* <DEDUP_REMOVED lines=9> */
[----:B------:R-:W-:Y:S02]  /*09b0*/  IMAD.X R15, RZ, RZ, R12, P1 ;  /* 0x000000ffff0f7224 */ /* 0x000fe400008e060c */
[----:B------:R-:W-:Y:S01]  /*09c0*/  IMAD R13, R13, R9, R11 ;  /* 0x000000090d0d7224 */ /* 0x000fe200078e020b */
[----:B------:R-:W-:-:S03]  /*09d0*/  IADD3 R11, P1, PT, -R10, R4, RZ ;  /* 0x000000040a0b7210 */ /* 0x000fc60007f3e1ff */
[-C--:B------:R-:W-:Y:S01]  /*09e0*/  IMAD R10, R15, R8.reuse, R13 ;  /* 0x000000080f0a7224 */ /* 0x080fe200078e020d */
[----:B------:R-:W-:-:S04]  /*09f0*/  ISETP.GE.U32.AND P0, PT, R11, R8, PT ;  /* 0x000000080b00720c */ /* 0x000fc80003f06070 */
[----:B------:R-:W-:Y:S02]  /*0a00*/  IADD3.X R10, PT, PT, ~R10, R5, RZ, P1, !PT ;  /* 0x000000050a0a7210 */ /* 0x000fe40000ffe5ff */
[----:B------:R-:W-:Y:S02]  /*0a10*/  IADD3 R13, P1, PT, -R8, R11, RZ ;  /* 0x0000000b080d7210 */ /* 0x000fe40007f3e1ff */
[----:B------:R-:W-:-:S03]  /*0a20*/  ISETP.GE.U32.AND.EX P0, PT, R10, R9, PT, P0 ;  /* 0x000000090a00720c */ /* 0x000fc60003f06100 */
[--C-:B------:R-:W-:Y:S01]  /*0a30*/  IMAD.X R12, R10, 0x1, ~R9.reuse, P1 ;  /* 0x000000010a0c7824 */ /* 0x100fe200008e0e09 */
[----:B------:R-:W-:Y:S02]  /*0a40*/  SEL R13, R13, R11, P0 ;  /* 0x0000000b0d0d7207 */ /* 0x000fe40000000000 */
[----:B------:R-:W-:Y:S02]  /*0a50*/  ISETP.NE.U32.AND P1, PT, R8, RZ, PT ;  /* 0x000000ff0800720c */ /* 0x000fe40003f25070 */
[----:B------:R-:W-:Y:S02]  /*0a60*/  SEL R12, R12, R10, P0 ;  /* 0x0000000a0c0c7207 */ /* 0x000fe40000000000 */
[----:B------:R-:W-:Y:S02]  /*0a70*/  IADD3 R10, P2, PT, -R8, R13, RZ ;  /* 0x0000000d080a7210 */ /* 0x000fe40007f5e1ff */
[----:B------:R-:W-:Y:S02]  /*0a80*/  ISETP.GE.U32.AND P0, PT, R13, R8, PT ;  /* 0x000000080d00720c */ /* 0x000fe40003f06070 */
[----:B------:R-:W-:Y:S01]  /*0a90*/  ISETP.NE.AND.EX P1, PT, R9, RZ, PT, P1 ;  /* 0x000000ff0900720c */ /* 0x000fe20003f25310 */
[C---:B------:R-:W-:Y:S01]  /*0aa0*/  IMAD.X R11, R12.reuse, 0x1, ~R9, P2 ;  /* 0x000000010c0b7824 */ /* 0x040fe200010e0e09 */
[----:B------:R-:W-:Y:S01]  /*0ab0*/  ISETP.GE.U32.AND.EX P0, PT, R12, R9, PT, P0 ;  /* 0x000000090c00720c */ /* 0x000fe20003f06100 */
[----:B------:R-:W-:Y:S01]  /*0ac0*/  IMAD.MOV.U32 R9, RZ, RZ, 0x0 ;  /* 0x00000000ff097424 */ /* 0x000fe200078e00ff */
[----:B------:R-:W-:-:S02]  /*0ad0*/  MOV R8, R6 ;  /* 0x0000000600087202 */ /* 0x000fc40000000f00 */
[----:B------:R-:W-:Y:S02]  /*0ae0*/  SEL R10, R10, R13, P0 ;  /* 0x0000000d0a0a7207 */ /* 0x000fe40000000000 */
[----:B------:R-:W-:Y:S02]  /*0af0*/  SEL R11, R11, R12, P0 ;  /* 0x0000000c0b0b7207 */ /* 0x000fe40000000000 */
[----:B------:R-:W-:Y:S02]  /*0b00*/  SEL R10, R10, 0xffffffff, P1 ;  /* 0xffffffff0a0a7807 */ /* 0x000fe40000800000 */
[----:B------:R-:W-:Y:S01]  /*0b10*/  SEL R11, R11, 0xffffffff, P1 ;  /* 0xffffffff0b0b7807 */ /* 0x000fe20000800000 */
[----:B------:R-:W-:Y:S06]  /*0b20*/  RET.REL.NODEC R8 `(_Z12squarePrimesPyi) ;  /* 0xfffffff408347950 */ /* 0x000fec0003c3ffff */
.L_x_50:
        /* <DEDUP_REMOVED lines=13> */
.L_x_94:


//--------------------- .text._Z18decrementNonPrimesPyi --------------------------
	.section	.text._Z18decrementNonPrimesPyi,"ax",@progbits
	.align	128
        .global         _Z18decrementNonPrimesPyi
        .type           _Z18decrementNonPrimesPyi,@function
        .size           _Z18decrementNonPrimesPyi,(.L_x_95 - _Z18decrementNonPrimesPyi)
        .other          _Z18decrementNonPrimesPyi,@"STO_CUDA_ENTRY STV_DEFAULT"
_Z18decrementNonPrimesPyi:
.text._Z18decrementNonPrimesPyi:
        /* <DEDUP_REMOVED lines=35> */
.L_x_60:
        /* <DEDUP_REMOVED lines=24> */
.L_x_54:
[----:B------:R-:W-:Y:S01]  /*03b0*/  MOV R8, R7 ;  /* 0x0000000700087202 */ /* 0x000fe20000000f00 */
[----:B------:R-:W-:Y:S01]  /*03c0*/  IMAD.MOV.U32 R9, RZ, RZ, R0 ;  /* 0x000000ffff097224 */ /* 0x000fe200078e0000 */
[----:B------:R-:W-:-:S07]  /*03d0*/  MOV R6, 0x3f0 ;  /* 0x000003f000067802 */ /* 0x000fce0000000f00 */
[----:B------:R-:W-:Y:S05]  /*03e0*/  CALL.REL.NOINC `($__internal_4_$__cuda_sm20_rem_u64) ;  /* 0x0000000000d87944 */ /* 0x000fea0003c00000 */
[----:B------:R-:W-:-:S04]  /*03f0*/  ISETP.NE.U32.AND P0, PT, R10, RZ, PT ;  /* 0x000000ff0a00720c */ /* 0x000fc80003f05070 */
[----:B------:R-:W-:-:S13]  /*0400*/  ISETP.NE.AND.EX P0, PT, R11, RZ, PT, P0 ;  /* 0x000000ff0b00720c */ /* 0x000fda0003f05300 */
.L_x_55:
[----:B------:R-:W-:Y:S05]  /*0410*/  BSYNC.RECONVERGENT B2 ;  /* 0x0000000000027941 */ /* 0x000fea0003800200 */
.L_x_53:
        /* <DEDUP_REMOVED lines=22> */
[-C--:B------:R-:W-:Y:S02]  /*0580*/  @P0 IADD3 R9, PT, PT, R9, -R10.reuse, RZ ;  /* 0x8000000a09090210 */ /* 0x080fe40007ffe0ff */
[----:B------:R-:W-:-:S04]  /*0590*/  @!P1 LOP3.LUT R9, RZ, R10, RZ, 0x33, !PT ;  /* 0x0000000aff099212 */ /* 0x000fc800078e33ff */
[----:B------:R-:W-:-:S04]  /*05a0*/  ISETP.NE.U32.AND P0, PT, R9, RZ, PT ;  /* 0x000000ff0900720c */ /* 0x000fc80003f05070 */
[----:B------:R-:W-:Y:S01]  /*05b0*/  ISETP.NE.AND.EX P0, PT, RZ, RZ, PT, P0 ;  /* 0x000000ffff00720c */ /* 0x000fe20003f05300 */
[----:B------:R-:W-:-:S12]  /*05c0*/  BRA `(.L_x_59) ;  /* 0x0000000000147947 */ /* 0x000fd80003800000 */
.L_x_58:
[----:B------:R-:W-:Y:S01]  /*05d0*/  IMAD.MOV.U32 R8, RZ, RZ, R10 ;  /* 0x000000ffff087224 */ /* 0x000fe200078e000a */
[----:B------:R-:W-:-:S07]  /*05e0*/  MOV R6, 0x600 ;  /* 0x0000060000067802 */ /* 0x000fce0000000f00 */
[----:B------:R-:W-:Y:S05]  /*05f0*/  CALL.REL.NOINC `($__internal_4_$__cuda_sm20_rem_u64) ;  /* 0x0000000000547944 */ /* 0x000fea0003c00000 */
[----:B------:R-:W-:-:S04]  /*0600*/  ISETP.NE.U32.AND P0, PT, R10, RZ, PT ;  /* 0x000000ff0a00720c */ /* 0x000fc80003f05070 */
[----:B------:R-:W-:-:S13]  /*0610*/  ISETP.NE.AND.EX P0, PT, R11, RZ, PT, P0 ;  /* 0x000000ff0b00720c */ /* 0x000fda0003f05300 */
.L_x_59:
[----:B------:R-:W-:Y:S05]  /*0620*/  BSYNC.RECONVERGENT B2 ;  /* 0x0000000000027941 */ /* 0x000fea0003800200 */
.L_x_57:
        /* <DEDUP_REMOVED lines=12> */
.L_x_56:
[----:B------:R-:W-:Y:S05]  /*06f0*/  BSYNC.RECONVERGENT B1 ;  /* 0x0000000000017941 */ /* 0x000fea0003800200 */
.L_x_52:
[----:B------:R-:W-:Y:S05]  /*0700*/  BSYNC.RECONVERGENT B0 ;  /* 0x0000000000007941 */ /* 0x000fea0003800200 */
.L_x_51:
[----:B------:R-:W-:-:S04]  /*0710*/  IADD3 R4, P0, PT, R4, -0x1, RZ ;  /* 0xffffffff04047810 */ /* 0x000fc80007f1e0ff */
[----:B------:R-:W-:-:S05]  /*0720*/  IADD3.X R5, PT, PT, R5, -0x1, RZ, P0, !PT ;  /* 0xffffffff05057810 */ /* 0x000fca00007fe4ff */
[----:B------:R-:W-:Y:S01]  /*0730*/  STG.E.64 desc[UR4][R2.64], R4 ;  /* 0x0000000402007986 */ /* 0x000fe2000c101b04 */
[----:B------:R-:W-:Y:S05]  /*0740*/  EXIT ;  /* 0x000000000000794d */ /* 0x000fea0003800000 */
        .weak           $__internal_4_$__cuda_sm20_rem_u64
        .type           $__internal_4_$__cuda_sm20_rem_u64,@function
        .size           $__internal_4_$__cuda_sm20_rem_u64,(.L_x_95 - $__internal_4_$__cuda_sm20_rem_u64)
$__internal_4_$__cuda_sm20_rem_u64:
        /* <DEDUP_REMOVED lines=37> */
[----:B------:R-:W-:-:S04]  /*09a0*/  IADD3 R13, P1, PT, R13, R10, RZ ;  /* 0x0000000a0d0d7210 */ /* 0x000fc80007f3e0ff */
[----:B------:R-:W-:Y:S01]  /*09b0*/  IADD3.X R12, PT, PT, R12, RZ, RZ, P0, !PT ;  /* 0x000000ff0c0c7210 */ /* 0x000fe200007fe4ff */
[----:B------:R-:W-:-:S04]  /*09c0*/  IMAD.WIDE.U32 R10, R13, R8, RZ ;  /* 0x000000080d0a7225 */ /* 0x000fc800078e00ff */
[----:B------:R-:W-:Y:S02]  /*09d0*/  IMAD.X R15, RZ, RZ, R12, P1 ;  /* 0x000000ffff0f7224 */ /* 0x000fe400008e060c */
        /* <DEDUP_REMOVED lines=12> */
[----:B------:R-:W-:Y:S01]  /*0aa0*/  IADD3 R10, P2, PT, -R8, R13, RZ ;  /* 0x0000000d080a7210 */ /* 0x000fe20007f5e1ff */
[----:B------:R-:W-:Y:S01]  /*0ab0*/  IMAD.MOV.U32 R8, RZ, RZ, R6 ;  /* 0x000000ffff087224 */ /* 0x000fe200078e0006 */
[----:B------:R-:W-:-:S02]  /*0ac0*/  ISETP.GE.U32.AND.EX P0, PT, R12, R9, PT, P0 ;  /* 0x000000090c00720c */ /* 0x000fc40003f06100 */
[CC--:B------:R-:W-:Y:S02]  /*0ad0*/  IADD3.X R11, PT, PT, ~R9.reuse, R12.reuse, RZ, P2, !PT ;  /* 0x0000000c090b7210 */ /* 0x0c0fe400017fe5ff */
[----:B------:R-:W-:Y:S01]  /*0ae0*/  ISETP.NE.AND.EX P1, PT, R9, RZ, PT, P1 ;  /* 0x000000ff0900720c */ /* 0x000fe20003f25310 */
[----:B------:R-:W-:Y:S01]  /*0af0*/  IMAD.MOV.U32 R9, RZ, RZ, 0x0 ;  /* 0x00000000ff097424 */ /* 0x000fe200078e00ff */
[----:B------:R-:W-:Y:S02]  /*0b00*/  SEL R10, R10, R13, P0 ;  /* 0x0000000d0a0a7207 */ /* 0x000fe40000000000 */
[----:B------:R-:W-:Y:S02]  /*0b10*/  SEL R11, R11, R12, P0 ;  /* 0x0000000c0b0b7207 */ /* 0x000fe40000000000 */
[----:B------:R-:W-:Y:S02]  /*0b20*/  SEL R10, R10, 0xffffffff, P1 ;  /* 0xffffffff0a0a7807 */ /* 0x000fe40000800000 */
[----:B------:R-:W-:Y:S01]  /*0b30*/  SEL R11, R11, 0xffffffff, P1 ;  /* 0xffffffff0b0b7807 */ /* 0x000fe20000800000 */
[----:B------:R-:W-:Y:S06]  /*0b40*/  RET.REL.NODEC R8 `(_Z18decrementNonPrimesPyi) ;  /* 0xfffffff4082c7950 */ /* 0x000fec0003c3ffff */
.L_x_61:
        /* <DEDUP_REMOVED lines=11> */
.L_x_95:


//--------------------- .text._Z15incrementPrimesPyi --------------------------
	.section	.text._Z15incrementPrimesPyi,"ax",@progbits
	.align	128
        .global         _Z15incrementPrimesPyi
        .type           _Z15incrementPrimesPyi,@function
        .size           _Z15incrementPrimesPyi,(.L_x_96 - _Z15incrementPrimesPyi)
        .other          _Z15incrementPrimesPyi,@"STO_CUDA_ENTRY STV_DEFAULT"
_Z15incrementPrimesPyi:
.text._Z15incrementPrimesPyi:
        /* <DEDUP_REMOVED lines=12> */
[----:B------:R-:W-:Y:S01]  /*00c0*/  UMOV UR4, URZ ;  /* 0x000000ff00047c82 */ /* 0x000fe20008000000 */
[----:B------:R-:W-:Y:S01]  /*00d0*/  BSSY.RECONVERGENT B0, `(.L_x_62) ;  /* 0x0000067000007945 */ /* 0x000fe20003800200 */
[----:B------:R-:W-:Y:S01]  /*00e0*/  IMAD.MOV.U32 R9, RZ, RZ, RZ ;  /* 0x000000ffff097224 */ /* 0x000fe200078e00ff */
[----:B--2---:R-:W-:-:S04]  /*00f0*/  ISETP.GE.U32.AND P0, PT, R4, 0x2, PT ;  /* 0x000000020400780c */ /* 0x004fc80003f06070 */
[----:B------:R-:W-:-:S13]  /*0100*/  ISETP.GE.U32.AND.EX P0, PT, R5, RZ, PT, P0 ;  /* 0x000000ff0500720c */ /* 0x000fda0003f06100 */
[----:B------:R-:W-:Y:S05]  /*0110*/  @!P0 BRA `(.L_x_63) ;  /* 0x0000000400888947 */ /* 0x000fea0003800000 */
[----:B------:R-:W-:Y:S01]  /*0120*/  ISETP.GE.U32.AND P0, PT, R4, 0x4, PT ;  /* 0x000000040400780c */ /* 0x000fe20003f06070 */
[----:B------:R-:W-:-:S03]  /*0130*/  IMAD.MOV.U32 R9, RZ, RZ, 0x1 ;  /* 0x00000001ff097424 */ /* 0x000fc600078e00ff */
        /* <DEDUP_REMOVED lines=8> */
[----:B------:R-:W-:Y:S02]  /*01c0*/  IMAD.IADD R6, R7, 0x1, R9 ;  /* 0x0000000107067824 */ /* 0x000fe400078e0209 */
[----:B------:R-:W-:-:S03]  /*01d0*/  HFMA2 R9, -RZ, RZ, 0, 0 ;  /* 0x00000000ff097431 */ /* 0x000fc600000001ff */
[----:B------:R-:W-:-:S04]  /*01e0*/  ISETP.GE.U32.AND.EX P0, PT, R6, 0x55555555, PT, P0 ;  /* 0x555555550600780c */ /* 0x000fc80003f06100 */
[----:B------:R-:W-:-:S13]  /*01f0*/  ISETP.NE.U32.OR.EX P0, PT, RZ, RZ, !P0, P1 ;  /* 0x000000ffff00720c */ /* 0x000fda0004705510 */
[----:B------:R-:W-:Y:S05]  /*0200*/  @P0 BRA `(.L_x_63) ;  /* 0x00000004004c0947 */ /* 0x000fea0003800000 */
[----:B------:R-:W-:Y:S01]  /*0210*/  ISETP.GE.U32.AND P0, PT, R4, 0x19, PT ;  /* 0x000000190400780c */ /* 0x000fe20003f06070 */
[----:B------:R-:W-:-:S03]  /*0220*/  IMAD.MOV.U32 R9, RZ, RZ, 0x1 ;  /* 0x00000001ff097424 */ /* 0x000fc600078e00ff */
[----:B------:R-:W-:-:S13]  /*0230*/  ISETP.GE.U32.AND.EX P0, PT, R5, RZ, PT, P0 ;  /* 0x000000ff0500720c */ /* 0x000fda0003f06100 */
[----:B------:R-:W-:Y:S05]  /*0240*/  @!P0 BRA `(.L_x_63) ;  /* 0x00000004003c8947 */ /* 0x000fea0003800000 */
[----:B------:R-:W-:Y:S02]  /*0250*/  IMAD.MOV.U32 R7, RZ, RZ, 0x5 ;  /* 0x00000005ff077424 */ /* 0x000fe400078e00ff */
[----:B------:R-:W-:-:S07]  /*0260*/  IMAD.MOV.U32 R0, RZ, RZ, RZ ;  /* 0x000000ffff007224 */ /* 0x000fce00078e00ff */
.L_x_70:
        /* <DEDUP_REMOVED lines=24> */
.L_x_65:
[----:B------:R-:W-:Y:S01]  /*03f0*/  IMAD.MOV.U32 R8, RZ, RZ, R7 ;  /* 0x000000ffff087224 */ /* 0x000fe200078e0007 */
[----:B------:R-:W-:Y:S01]  /*0400*/  MOV R6, 0x430 ;  /* 0x0000043000067802 */ /* 0x000fe20000000f00 */
[----:B------:R-:W-:-:S07]  /*0410*/  IMAD.MOV.U32 R9, RZ, RZ, R0 ;  /* 0x000000ffff097224 */ /* 0x000fce00078e0000 */
[----:B------:R-:W-:Y:S05]  /*0420*/  CALL.REL.NOINC `($__internal_5_$__cuda_sm20_rem_u64) ;  /* 0x0000000000d87944 */ /* 0x000fea0003c00000 */
[----:B------:R-:W-:-:S04]  /*0430*/  ISETP.NE.U32.AND P0, PT, R10, RZ, PT ;  /* 0x000000ff0a00720c */ /* 0x000fc80003f05070 */
[----:B------:R-:W-:-:S13]  /*0440*/  ISETP.NE.AND.EX P0, PT, R11, RZ, PT, P0 ;  /* 0x000000ff0b00720c */ /* 0x000fda0003f05300 */
.L_x_66:
[----:B------:R-:W-:Y:S05]  /*0450*/  BSYNC.RECONVERGENT B1 ;  /* 0x0000000000017941 */ /* 0x000fea0003800200 */
.L_x_64:
[----:B------:R-:W-:Y:S01]  /*0460*/  MOV R9, RZ ;  /* 0x000000ff00097202 */ /* 0x000fe20000000f00 */
[----:B------:R-:W-:Y:S06]  /*0470*/  @!P0 BRA `(.L_x_63) ;  /* 0x0000000000b08947 */ /* 0x000fec0003800000 */
        /* <DEDUP_REMOVED lines=26> */
.L_x_68:
[----:B------:R-:W-:Y:S02]  /*0620*/  MOV R8, R10 ;  /* 0x0000000a00087202 */ /* 0x000fe40000000f00 */
[----:B------:R-:W-:-:S07]  /*0630*/  MOV R6, 0x650 ;  /* 0x0000065000067802 */ /* 0x000fce0000000f00 */
[----:B------:R-:W-:Y:S05]  /*0640*/  CALL.REL.NOINC `($__internal_5_$__cuda_sm20_rem_u64) ;  /* 0x0000000000507944 */ /* 0x000fea0003c00000 */
[----:B------:R-:W-:-:S04]  /*0650*/  ISETP.NE.U32.AND P0, PT, R10, RZ, PT ;  /* 0x000000ff0a00720c */ /* 0x000fc80003f05070 */
[----:B------:R-:W-:-:S13]  /*0660*/  ISETP.NE.AND.EX P0, PT, R11, RZ, PT, P0 ;  /* 0x000000ff0b00720c */ /* 0x000fda0003f05300 */
.L_x_69:
[----:B------:R-:W-:Y:S05]  /*0670*/  BSYNC.RECONVERGENT B1 ;  /* 0x0000000000017941 */ /* 0x000fea0003800200 */
.L_x_67:
[----:B------:R-:W-:Y:S01]  /*0680*/  IMAD.MOV.U32 R9, RZ, RZ, RZ ;  /* 0x000000ffff097224 */ /* 0x000fe200078e00ff */
[----:B------:R-:W-:Y:S06]  /*0690*/  @!P0 BRA `(.L_x_63) ;  /* 0x0000000000288947 */ /* 0x000fec0003800000 */
        /* <DEDUP_REMOVED lines=9> */
[----:B------:R-:W-:-:S07]  /*0730*/  HFMA2 R9, -RZ, RZ, 0, 5.9604644775390625e-08 ;  /* 0x00000001ff097431 */ /* 0x000fce00000001ff */
.L_x_63:
[----:B------:R-:W-:Y:S05]  /*0740*/  BSYNC.RECONVERGENT B0 ;  /* 0x0000000000007941 */ /* 0x000fea0003800200 */
.L_x_62:
[----:B------:R-:W-:-:S04]  /*0750*/  IADD3 R4, P0, PT, R4, R9, RZ ;  /* 0x0000000904047210 */ /* 0x000fc80007f1e0ff */
[----:B------:R-:W-:-:S05]  /*0760*/  IADD3.X R5, PT, PT, R5, UR4, RZ, P0, !PT ;  /* 0x0000000405057c10 */ /* 0x000fca00087fe4ff */
[----:B------:R-:W-:Y:S01]  /*0770*/  STG.E.64 desc[UR6][R2.64], R4 ;  /* 0x0000000402007986 */ /* 0x000fe2000c101b06 */
[----:B------:R-:W-:Y:S05]  /*0780*/  EXIT ;  /* 0x000000000000794d */ /* 0x000fea0003800000 */
        .weak           $__internal_5_$__cuda_sm20_rem_u64
        .type           $__internal_5_$__cuda_sm20_rem_u64,@function
        .size           $__internal_5_$__cuda_sm20_rem_u64,(.L_x_96 - $__internal_5_$__cuda_sm20_rem_u64)
$__internal_5_$__cuda_sm20_rem_u64:
        /* <DEDUP_REMOVED lines=23> */
[----:B------:R-:W-:Y:S01]  /*0900*/  IMAD.X R10, RZ, RZ, ~R11, P0 ;  /* 0x000000ffff0a7224 */ /* 0x000fe200000e0e0b */
[----:B------:R-:W-:-:S03]  /*0910*/  MOV R11, RZ ;  /* 0x000000ff000b7202 */ /* 0x000fc60000000f00 */
        /* <DEDUP_REMOVED lines=38> */
[----:B------:R-:W-:Y:S06]  /*0b80*/  RET.REL.NODEC R8 `(_Z15incrementPrimesPyi) ;  /* 0xfffffff4081c7950 */ /* 0x000fec0003c3ffff */
.L_x_71:
        /* <DEDUP_REMOVED lines=15> */
.L_x_96:


//--------------------- .text._Z13divideByThreePyi --------------------------
	.section	.text._Z13divideByThreePyi,"ax",@progbits
	.align	128
        .global         _Z13divideByThreePyi
        .type           _Z13divideByThreePyi,@function
        .size           _Z13divideByThreePyi,(.L_x_109 - _Z13divideByThreePyi)
        .other          _Z13divideByThreePyi,@"STO_CUDA_ENTRY STV_DEFAULT"
_Z13divideByThreePyi:
.text._Z13divideByThreePyi:
        /* <DEDUP_REMOVED lines=12> */
[----:B--2---:R-:W-:-:S04]  /*00c0*/  IMAD.WIDE.U32 R8, R5, -0x55555555, RZ ;  /* 0xaaaaaaab05087825 */ /* 0x004fc800078e00ff */
[----:B------:R-:W-:-:S04]  /*00d0*/  IMAD.WIDE.U32 R6, R4, -0x55555555, RZ ;  /* 0xaaaaaaab04067825 */ /* 0x000fc800078e00ff */
[----:B------:R-:W-:Y:S01]  /*00e0*/  IMAD.WIDE.U32 R8, P2, R4, -0x55555556, R8 ;  /* 0xaaaaaaaa04087825 */ /* 0x000fe20007840008 */
[----:B------:R-:W-:Y:S02]  /*00f0*/  ISETP.GT.U32.AND P0, PT, R6, 0x55555555, PT ;  /* 0x555555550600780c */ /* 0x000fe40003f04070 */
[----:B------:R-:W-:-:S04]  /*0100*/  IADD3 R6, P1, PT, R7, R8, RZ ;  /* 0x0000000807067210 */ /* 0x000fc80007f3e0ff */
[----:B------:R-:W-:-:S13]  /*0110*/  ISETP.GT.U32.AND.EX P0, PT, R6, 0x55555555, PT, P0 ;  /* 0x555555550600780c */ /* 0x000fda0003f04100 */
[----:B------:R-:W-:Y:S05]  /*0120*/  @P0 EXIT ;  /* 0x000000000000094d */ /* 0x000fea0003800000 */
[----:B------:R-:W-:Y:S02]  /*0130*/  IADD3.X R7, PT, PT, RZ, RZ, RZ, P2, !PT ;  /* 0x000000ffff077210 */ /* 0x000fe400017fe4ff */
[----:B------:R-:W-:-:S05]  /*0140*/  MOV R6, R9 ;  /* 0x0000000900067202 */ /* 0x000fca0000000f00 */
[----:B------:R-:W-:-:S05]  /*0150*/  IMAD.WIDE.U32.X R4, R5, -0x55555556, R6, P1 ;  /* 0xaaaaaaaa05047825 */ /* 0x000fca00008e0406 */
[--C-:B------:R-:W-:Y:S02]  /*0160*/  SHF.R.U64 R4, R4, 0x1, R5.reuse ;  /* 0x0000000104047819 */ /* 0x100fe40000001205 */
[----:B------:R-:W-:-:S05]  /*0170*/  SHF.R.U32.HI R5, RZ, 0x1, R5 ;  /* 0x00000001ff057819 */ /* 0x000fca0000011605 */
[----:B------:R-:W-:Y:S01]  /*0180*/  STG.E.64 desc[UR4][R2.64], R4 ;  /* 0x0000000402007986 */ /* 0x000fe2000c101b04 */
[----:B------:R-:W-:Y:S05]  /*0190*/  EXIT ;  /* 0x000000000000794d */ /* 0x000fea0003800000 */
.L_x_72:
        /* <DEDUP_REMOVED lines=14> */
.L_x_109:


//--------------------- .text._Z11subtractTenPyi  --------------------------
	.section	.text._Z11subtractTenPyi,"ax",@progbits
	.align	128
        .global         _Z11subtractTenPyi
        .type           _Z11subtractTenPyi,@function
        .size           _Z11subtractTenPyi,(.L_x_110 - _Z11subtractTenPyi)
        .other          _Z11subtractTenPyi,@"STO_CUDA_ENTRY STV_DEFAULT"
_Z11subtractTenPyi:
.text._Z11subtractTenPyi:
        /* <DEDUP_REMOVED lines=12> */
[----:B--2---:R-:W-:-:S04]  /*00c0*/  IADD3 R4, P0, PT, R4, -0xa, RZ ;  /* 0xfffffff604047810 */ /* 0x004fc80007f1e0ff */
[----:B------:R-:W-:-:S05]  /*00d0*/  IADD3.X R5, PT, PT, R5, -0x1, RZ, P0, !PT ;  /* 0xffffffff05057810 */ /* 0x000fca00007fe4ff */
[----:B------:R-:W-:Y:S01]  /*00e0*/  STG.E.64 desc[UR4][R2.64], R4 ;  /* 0x0000000402007986 */ /* 0x000fe2000c101b04 */
[----:B------:R-:W-:Y:S05]  /*00f0*/  EXIT ;  /* 0x000000000000794d */ /* 0x000fea0003800000 */
.L_x_73:
        /* <DEDUP_REMOVED lines=16> */
.L_x_110:


//--------------------- .text._Z13multiplyByTwoPyi --------------------------
	.section	.text._Z13multiplyByTwoPyi,"ax",@progbits
	.align	128
        .global         _Z13multiplyByTwoPyi
        .type           _Z13multiplyByTwoPyi,@function
        .size           _Z13multiplyByTwoPyi,(.L_x_111 - _Z13multiplyByTwoPyi)
        .other          _Z13multiplyByTwoPyi,@"STO_CUDA_ENTRY STV_DEFAULT"
_Z13multiplyByTwoPyi:
.text._Z13multiplyByTwoPyi:
        /* <DEDUP_REMOVED lines=12> */
[C---:B--2---:R-:W-:Y:S02]  /*00c0*/  SHF.L.U64.HI R5, R4.reuse, 0x1, R5 ;  /* 0x0000000104057819 */ /* 0x044fe40000010205 */
[----:B------:R-:W-:-:S05]  /*00d0*/  SHF.L.U32 R4, R4, 0x1, RZ ;  /* 0x0000000104047819 */ /* 0x000fca00000006ff */
[----:B------:R-:W-:Y:S01]  /*00e0*/  STG.E.64 desc[UR4][R2.64], R4 ;  /* 0x0000000402007986 */ /* 0x000fe2000c101b04 */
[----:B------:R-:W-:Y:S05]  /*00f0*/  EXIT ;  /* 0x000000000000794d */ /* 0x000fea0003800000 */
.L_x_74:
        /* <DEDUP_REMOVED lines=16> */
.L_x_111:


//--------------------- .text._Z6addOnePyi        --------------------------
	.section	.text._Z6addOnePyi,"ax",@progbits
	.align	128
        .global         _Z6addOnePyi
        .type           _Z6addOnePyi,@function
        .size           _Z6addOnePyi,(.L_x_112 - _Z6addOnePyi)
        .other          _Z6addOnePyi,@"STO_CUDA_ENTRY STV_DEFAULT"
_Z6addOnePyi:
.text._Z6addOnePyi:
        /* <DEDUP_REMOVED lines=12> */
[----:B--2---:R-:W-:-:S04]  /*00c0*/  IADD3 R4, P0, PT, R4, 0x1, RZ ;  /* 0x0000000104047810 */ /* 0x004fc80007f1e0ff */
[----:B------:R-:W-:-:S05]  /*00d0*/  IADD3.X R5, PT, PT, RZ, R5, RZ, P0, !PT ;  /* 0x00000005ff057210 */ /* 0x000fca00007fe4ff */
[----:B------:R-:W-:Y:S01]  /*00e0*/  STG.E.64 desc[UR4][R2.64], R4 ;  /* 0x0000000402007986 */ /* 0x000fe2000c101b04 */
[----:B------:R-:W-:Y:S05]  /*00f0*/  EXIT ;  /* 0x000000000000794d */ /* 0x000fea0003800000 */
.L_x_75:
        /* <DEDUP_REMOVED lines=16> */
.L_x_112:


//--------------------- .text._Z25generateEvenFermatNumbersPyiyy --------------------------
	.section	.text._Z25generateEvenFermatNumbersPyiyy,"ax",@progbits
	.align	128
        .global         _Z25generateEvenFermatNumbersPyiyy
        .type           _Z25generateEvenFermatNumbersPyiyy,@function
        .size           _Z25generateEvenFermatNumbersPyiyy,(.L_x_97 - _Z25generateEvenFermatNumbersPyiyy)
        .other          _Z25generateEvenFermatNumbersPyiyy,@"STO_CUDA_ENTRY STV_DEFAULT"
_Z25generateEvenFermatNumbersPyiyy:
.text._Z25generateEvenFermatNumbersPyiyy:
        /* <DEDUP_REMOVED lines=8> */
[----:B------:R-:W0:Y:S01]  /*0080*/  LDCU.64 UR4, c[0x0][0x390] ;  /* 0x00007200ff0477ac */ /* 0x000e220008000a00 */
[----:B------:R-:W-:Y:S01]  /*0090*/  SHF.R.S32.HI R3, RZ, 0x1f, R2 ;  /* 0x0000001fff037819 */ /* 0x000fe20000011402 */
[----:B------:R-:W-:Y:S01]  /*00a0*/  BSSY.RECONVERGENT B0, `(.L_x_76) ;  /* 0x0000008000007945 */ /* 0x000fe20003800200 */
[----:B------:R-:W-:Y:S02]  /*00b0*/  MOV R0, 0x120 ;  /* 0x0000012000007802 */ /* 0x000fe40000000f00 */
[----:B0-----:R-:W-:Y:S01]  /*00c0*/  IADD3 R24, P0, PT, R2, UR4, RZ ;  /* 0x0000000402187c10 */ /* 0x001fe2000ff1e0ff */
[----:B------:R-:W-:-:S03]  /*00d0*/  UMOV UR4, URZ ;  /* 0x000000ff00047c82 */ /* 0x000fc60008000000 */
[----:B------:R-:W-:Y:S01]  /*00e0*/  IADD3.X R25, PT, PT, R3, UR5, RZ, P0, !PT ;  /* 0x0000000503197c10 */ /* 0x000fe200087fe4ff */
[----:B------:R-:W-:-:S03]  /*00f0*/  UMOV UR5, 0x40000000 ;  /* 0x4000000000057882 */ /* 0x000fc60000000000 */
[----:B------:R0:W1:Y:S05]  /*0100*/  I2F.F64.U64 R26, R24 ;  /* 0x00000018001a7312 */ /* 0x00006a0000301800 */
[----:B01----:R-:W-:Y:S05]  /*0110*/  CALL.REL.NOINC `($_Z25generateEvenFermatNumbersPyiyy$__internal_accurate_pow) ;  /* 0x0000000000887944 */ /* 0x003fea0003c00000 */
[----:B------:R-:W-:Y:S05]  /*0120*/  BSYNC.RECONVERGENT B0 ;  /* 0x0000000000007941 */ /* 0x000fea0003800200 */
.L_x_76:
[----:B------:R-:W0:Y:S01]  /*0130*/  LDCU.64 UR6, c[0x0][0x398] ;  /* 0x00007300ff0677ac */ /* 0x000e220008000a00 */
[C---:B------:R-:W-:Y:S01]  /*0140*/  ISETP.NE.U32.AND P0, PT, R24.reuse, RZ, PT ;  /* 0x000000ff1800720c */ /* 0x040fe20003f05070 */
[----:B------:R-:W-:Y:S01]  /*0150*/  IMAD.MOV.U32 R4, RZ, RZ, R6 ;  /* 0x000000ffff047224 */ /* 0x000fe200078e0006 */
[----:B------:R-:W-:Y:S01]  /*0160*/  ISETP.NE.U32.AND P1, PT, R24, 0x1, PT ;  /* 0x000000011800780c */ /* 0x000fe20003f25070 */
[----:B------:R-:W-:Y:S01]  /*0170*/  IMAD.MOV.U32 R5, RZ, RZ, R7 ;  /* 0x000000ffff057224 */ /* 0x000fe200078e0007 */
[C---:B------:R-:W-:Y:S01]  /*0180*/  ISETP.NE.AND.EX P0, PT, R25.reuse, RZ, PT, P0 ;  /* 0x000000ff1900720c */ /* 0x040fe20003f05300 */
[----:B------:R-:W-:Y:S01]  /*0190*/  BSSY.RECONVERGENT B0, `(.L_x_77) ;  /* 0x0000008000007945 */ /* 0x000fe20003800200 */
[----:B------:R-:W-:Y:S02]  /*01a0*/  ISETP.NE.AND.EX P1, PT, R25, RZ, PT, P1 ;  /* 0x000000ff1900720c */ /* 0x000fe40003f25310 */
[----:B------:R-:W-:Y:S01]  /*01b0*/  MOV R0, 0x210 ;  /* 0x0000021000007802 */ /* 0x000fe20000000f00 */
[----:B0-----:R-:W0:Y:S08]  /*01c0*/  I2F.F64.U64 R26, UR6 ;  /* 0x00000006001a7d12 */ /* 0x001e300008301800 */
[----:B------:R-:W-:-:S06]  /*01d0*/  @!P0 CS2R R4, SRZ ;  /* 0x0000000000048805 */ /* 0x000fcc000001ff00 */
[----:B------:R-:W-:Y:S02]  /*01e0*/  FSEL R24, R4, RZ, P1 ;  /* 0x000000ff04187208 */ /* 0x000fe40000800000 */
[----:B------:R-:W-:-:S07]  /*01f0*/  FSEL R25, R5, 1.875, P1 ;  /* 0x3ff0000005197808 */ /* 0x000fce0000800000 */
[----:B0-----:R-:W-:Y:S05]  /*0200*/  CALL.REL.NOINC `($_Z25generateEvenFermatNumbersPyiyy$__internal_accurate_pow) ;  /* 0x00000000004c7944 */ /* 0x001fea0003c00000 */
[----:B------:R-:W-:Y:S05]  /*0210*/  BSYNC.RECONVERGENT B0 ;  /* 0x0000000000007941 */ /* 0x000fea0003800200 */
.L_x_77:
[----:B------:R-:W0:Y:S01]  /*0220*/  LDC.64 R8, c[0x0][0x398] ;  /* 0x0000e600ff087b82 */ /* 0x000e220000000a00 */
[----:B------:R-:W-:Y:S01]  /*0230*/  IMAD.MOV.U32 R4, RZ, RZ, R6 ;  /* 0x000000ffff047224 */ /* 0x000fe200078e0006 */
[----:B------:R-:W1:Y:S01]  /*0240*/  LDCU.64 UR8, c[0x0][0x380] ;  /* 0x00007000ff0877ac */ /* 0x000e620008000a00 */
[----:B------:R-:W-:Y:S01]  /*0250*/  IMAD.MOV.U32 R5, RZ, RZ, R7 ;  /* 0x000000ffff057224 */ /* 0x000fe200078e0007 */
[----:B------:R-:W2:Y:S01]  /*0260*/  LDCU.64 UR6, c[0x0][0x358] ;  /* 0x00006b00ff0677ac */ /* 0x000ea20008000a00 */
[C---:B0-----:R-:W-:Y:S02]  /*0270*/  ISETP.NE.U32.AND P0, PT, R8.reuse, RZ, PT ;  /* 0x000000ff0800720c */ /* 0x041fe40003f05070 */
[----:B------:R-:W-:Y:S02]  /*0280*/  ISETP.NE.U32.AND P1, PT, R8, 0x1, PT ;  /* 0x000000010800780c */ /* 0x000fe40003f25070 */
[C---:B------:R-:W-:Y:S02]  /*0290*/  ISETP.NE.AND.EX P0, PT, R9.reuse, RZ, PT, P0 ;  /* 0x000000ff0900720c */ /* 0x040fe40003f05300 */
[----:B------:R-:W-:-:S11]  /*02a0*/  ISETP.NE.AND.EX P1, PT, R9, RZ, PT, P1 ;  /* 0x000000ff0900720c */ /* 0x000fd60003f25310 */
[----:B------:R-:W-:-:S06]  /*02b0*/  @!P0 CS2R R4, SRZ ;  /* 0x0000000000048805 */ /* 0x000fcc000001ff00 */
[----:B------:R-:W-:Y:S02]  /*02c0*/  FSEL R4, R4, RZ, P1 ;  /* 0x000000ff04047208 */ /* 0x000fe40000800000 */
[----:B------:R-:W-:-:S06]  /*02d0*/  FSEL R5, R5, 1.875, P1 ;  /* 0x3ff0000005057808 */ /* 0x000fcc0000800000 */
[----:B------:R-:W-:Y:S01]  /*02e0*/  DADD R24, R24, -R4 ;  /* 0x0000000018187229 */ /* 0x000fe20000000804 */
[----:B-1----:R-:W-:-:S04]  /*02f0*/  LEA R4, P0, R2, UR8, 0x3 ;  /* 0x0000000802047c11 */ /* 0x002fc8000f8018ff */
[----:B------:R-:W-:-:S05]  /*0300*/  LEA.HI.X R5, R2, UR9, R3, 0x3, P0 ;  /* 0x0000000902057c11 */ /* 0x000fca00080f1c03 */
[----:B------:R-:W2:Y:S02]  /*0310*/  F2I.U64.F64.TRUNC R24, R24 ;  /* 0x0000001800187311 */ /* 0x000ea4000030d800 */
[----:B--2---:R-:W-:Y:S01]  /*0320*/  STG.E.64 desc[UR6][R4.64], R24 ;  /* 0x0000001804007986 */ /* 0x004fe2000c101b06 */
[----:B------:R-:W-:Y:S05]  /*0330*/  EXIT ;  /* 0x000000000000794d */ /* 0x000fea0003800000 */
        .type           $_Z25generateEvenFermatNumbersPyiyy$__internal_accurate_pow,@function
        .size           $_Z25generateEvenFermatNumbersPyiyy$__internal_accurate_pow,(.L_x_97 - $_Z25generateEvenFermatNumbersPyiyy$__internal_accurate_pow)
$_Z25generateEvenFermatNumbersPyiyy$__internal_accurate_pow:
[----:B------:R-:W-:Y:S01]  /*0340*/  ISETP.GT.U32.AND P0, PT, R27, 0xfffff, PT ;  /* 0x000fffff1b00780c */ /* 0x000fe20003f04070 */
[----:B------:R-:W-:Y:S01]  /*0350*/  IMAD.MOV.U32 R6, RZ, RZ, R27 ;  /* 0x000000ffff067224 */ /* 0x000fe200078e001b */
[----:B------:R-:W-:Y:S01]  /*0360*/  UMOV UR6, 0x7d2cafe2 ;  /* 0x7d2cafe200067882 */ /* 0x000fe20000000000 */
[----:B------:R-:W-:Y:S01]  /*0370*/  IMAD.MOV.U32 R10, RZ, RZ, R26 ;  /* 0x000000ffff0a7224 */ /* 0x000fe200078e001a */
[----:B------:R-:W-:Y:S01]  /*0380*/  UMOV UR7, 0x3eb0f5ff ;  /* 0x3eb0f5ff00077882 */ /* 0x000fe20000000000 */
[----:B------:R-:W-:Y:S01]  /*0390*/  IMAD.MOV.U32 R18, RZ, RZ, RZ ;  /* 0x000000ffff127224 */ /* 0x000fe200078e00ff */
[----:B------:R-:W-:Y:S01]  /*03a0*/  UMOV UR8, 0xfefa39ef ;  /* 0xfefa39ef00087882 */ /* 0x000fe20000000000 */
[----:B------:R-:W-:Y:S01]  /*03b0*/  IMAD.MOV.U32 R12, RZ, RZ, 0x41ad3b5a ;  /* 0x41ad3b5aff0c7424 */ /* 0x000fe200078e00ff */
[----:B------:R-:W-:Y:S01]  /*03c0*/  UMOV UR9, 0x3fe62e42 ;  /* 0x3fe62e4200097882 */ /* 0x000fe20000000000 */
[----:B------:R-:W-:-:S04]  /*03d0*/  IMAD.MOV.U32 R13, RZ, RZ, 0x3ed0f5d2 ;  /* 0x3ed0f5d2ff0d7424 */ /* 0x000fc800078e00ff */
[----:B------:R-:W-:Y:S01]  /*03e0*/  @!P0 DMUL R4, R26, 1.80143985094819840000e+16 ;  /* 0x435000001a048828 */ /* 0x000fe20000000000 */
[----:B------:R-:W-:-:S09]  /*03f0*/  SHF.R.U32.HI R27, RZ, 0x14, R27 ;  /* 0x00000014ff1b7819 */ /* 0x000fd2000001161b */
[----:B------:R-:W-:Y:S01]  /*0400*/  @!P0 IMAD.MOV.U32 R6, RZ, RZ, R5 ;  /* 0x000000ffff068224 */ /* 0x000fe200078e0005 */
[----:B------:R-:W-:Y:S01]  /*0410*/  @!P0 LEA.HI R27, R5, 0xffffffca, RZ, 0xc ;  /* 0xffffffca051b8811 */ /* 0x000fe200078f60ff */
[----:B------:R-:W-:-:S03]  /*0420*/  @!P0 IMAD.MOV.U32 R10, RZ, RZ, R4 ;  /* 0x000000ffff0a8224 */ /* 0x000fc600078e0004 */
[----:B------:R-:W-:Y:S01]  /*0430*/  LOP3.LUT R6, R6, 0x800fffff, RZ, 0xc0, !PT ;  /* 0x800fffff06067812 */ /* 0x000fe200078ec0ff */
[----:B------:R-:W-:-:S03]  /*0440*/  VIADD R4, R27, 0xfffffc01 ;  /* 0xfffffc011b047836 */ /* 0x000fc60000000000 */
[----:B------:R-:W-:-:S04]  /*0450*/  LOP3.LUT R11, R6, 0x3ff00000, RZ, 0xfc, !PT ;  /* 0x3ff00000060b7812 */ /* 0x000fc800078efcff */
[----:B------:R-:W-:-:S13]  /*0460*/  ISETP.GE.U32.AND P1, PT, R11, 0x3ff6a09f, PT ;  /* 0x3ff6a09f0b00780c */ /* 0x000fda0003f26070 */
[----:B------:R-:W-:Y:S02]  /*0470*/  @P1 VIADD R7, R11, 0xfff00000 ;  /* 0xfff000000b071836 */ /* 0x000fe40000000000 */
[----:B------:R-:W-:Y:S02]  /*0480*/  @P1 VIADD R4, R27, 0xfffffc02 ;  /* 0xfffffc021b041836 */ /* 0x000fe40000000000 */
        /* <DEDUP_REMOVED lines=9> */
[-C--:B------:R-:W-:Y:S02]  /*0520*/  DMUL R14, R6, R6.reuse ;  /* 0x00000006060e7228 */ /* 0x080fe40000000000 */
[----:B------:R-:W-:Y:S02]  /*0530*/  DADD R16, R10, -R6 ;  /* 0x000000000a107229 */ /* 0x000fe40000000806 */
[----:B------:R-:W-:-:S04]  /*0540*/  DMUL R22, R6, R6 ;  /* 0x0000000606167228 */ /* 0x000fc80000000000 */
[----:B------:R-:W-:Y:S01]  /*0550*/  DFMA R8, R14, UR6, R12 ;  /* 0x000000060e087c2b */ /* 0x000fe2000800000c */
[----:B------:R-:W-:Y:S01]  /*0560*/  UMOV UR6, 0x75488a3f ;  /* 0x75488a3f00067882 */ /* 0x000fe20000000000 */
[----:B------:R-:W-:Y:S01]  /*0570*/  UMOV UR7, 0x3ef3b20a ;  /* 0x3ef3b20a00077882 */ /* 0x000fe20000000000 */
[----:B------:R-:W-:-:S05]  /*0580*/  DADD R16, R16, R16 ;  /* 0x0000000010107229 */ /* 0x000fca0000000010 */
[----:B------:R-:W-:Y:S01]  /*0590*/  DFMA R8, R14, R8, UR6 ;  /* 0x000000060e087e2b */ /* 0x000fe20008000008 */
[----:B------:R-:W-:Y:S01]  /*05a0*/  UMOV UR6, 0xe4faecd5 ;  /* 0xe4faecd500067882 */ /* 0x000fe20000000000 */
[----:B------:R-:W-:Y:S01]  /*05b0*/  UMOV UR7, 0x3f1745cd ;  /* 0x3f1745cd00077882 */ /* 0x000fe20000000000 */
[----:B------:R-:W-:-:S05]  /*05c0*/  DFMA R10, R10, -R6, R16 ;  /* 0x800000060a0a722b */ /* 0x000fca0000000010 */
[----:B------:R-:W-:Y:S01]  /*05d0*/  DFMA R8, R14, R8, UR6 ;  /* 0x000000060e087e2b */ /* 0x000fe20008000008 */
[----:B------:R-:W-:Y:S01]  /*05e0*/  UMOV UR6, 0x258a578b ;  /* 0x258a578b00067882 */ /* 0x000fe20000000000 */
[----:B------:R-:W-:Y:S01]  /*05f0*/  UMOV UR7, 0x3f3c71c7 ;  /* 0x3f3c71c700077882 */ /* 0x000fe20000000000 */
[----:B------:R-:W-:Y:S02]  /*0600*/  DMUL R10, R18, R10 ;  /* 0x0000000a120a7228 */ /* 0x000fe40000000000 */
[----:B------:R-:W-:-:S03]  /*0610*/  DFMA R18, R6, R6, -R22 ;  /* 0x000000060612722b */ /* 0x000fc60000000816 */
        /* <DEDUP_REMOVED lines=14> */
[----:B------:R-:W-:Y:S01]  /*0700*/  DMUL R12, R6, R22 ;  /* 0x00000016060c7228 */ /* 0x000fe20000000000 */
[----:B------:R-:W-:Y:S02]  /*0710*/  VIADD R17, R11, 0x100000 ;  /* 0x001000000b117836 */ /* 0x000fe40000000000 */
        /* <DEDUP_REMOVED lines=20> */
[----:B------:R-:W-:-:S08]  /*0860*/  DADD R6, R12, R6 ;  /* 0x000000000c067229 */ /* 0x000fd00000000006 */
[----:B------:R-:W-:-:S08]  /*0870*/  DADD R6, R22, R6 ;  /* 0x0000000016067229 */ /* 0x000fd00000000006 */
        /* <DEDUP_REMOVED lines=8> */
[----:B------:R-:W-:Y:S01]  /*0900*/  DFMA R4, R6, UR6, R12 ;  /* 0x0000000606047c2b */ /* 0x000fe2000800000c */
[----:B------:R-:W-:Y:S01]  /*0910*/  UMOV UR6, 0x3b39803f ;  /* 0x3b39803f00067882 */ /* 0x000fe20000000000 */
[----:B------:R-:W-:-:S04]  /*0920*/  UMOV UR7, 0x3c7abc9e ;  /* 0x3c7abc9e00077882 */ /* 0x000fc80000000000 */
[----:B------:R-:W-:Y:S02]  /*0930*/  DADD R8, R10, R8 ;  /* 0x000000000a087229 */ /* 0x000fe40000000008 */
[----:B------:R-:W-:-:S08]  /*0940*/  DFMA R14, R6, -UR8, R4 ;  /* 0x80000008060e7c2b */ /* 0x000fd00008000004 */
[----:B------:R-:W-:-:S08]  /*0950*/  DADD R14, -R12, R14 ;  /* 0x000000000c0e7229 */ /* 0x000fd0000000010e */
[----:B------:R-:W-:-:S08]  /*0960*/  DADD R8, R8, -R14 ;  /* 0x0000000008087229 */ /* 0x000fd0000000080e */
[----:B------:R-:W-:Y:S01]  /*0970*/  DFMA R8, R6, UR6, R8 ;  /* 0x0000000606087c2b */ /* 0x000fe20008000008 */
[----:B------:R-:W-:Y:S02]  /*0980*/  USHF.L.U32 UR7, UR5, 0x1, URZ ;  /* 0x0000000105077899 */ /* 0x000fe400080006ff */
[----:B------:R-:W-:Y:S02]  /*0990*/  ULOP3.LUT UR6, UR5, 0xff0fffff, URZ, 0xc0, !UPT ;  /* 0xff0fffff05067892 */ /* 0x000fe4000f8ec0ff */
[----:B------:R-:W-:-:S03]  /*09a0*/  UISETP.GT.U32.AND UP0, UPT, UR7, -0x2000001, UPT ;  /* 0xfdffffff0700788c */ /* 0x000fc6000bf04070 */
[----:B------:R-:W-:Y:S01]  /*09b0*/  DADD R6, R4, R8 ;  /* 0x0000000004067229 */ /* 0x000fe20000000008 */
[----:B------:R-:W-:-:S03]  /*09c0*/  USEL UR7, UR6, UR5, UP0 ;  /* 0x0000000506077287 */ /* 0x000fc60008000000 */
[----:B------:R-:W-:-:S04]  /*09d0*/  UMOV UR6, UR4 ;  /* 0x0000000400067c82 */ /* 0x000fc80008000000 */
[----:B------:R-:W-:Y:S02]  /*09e0*/  DADD R10, R4, -R6 ;  /* 0x00000000040a7229 */ /* 0x000fe40000000806 */
[----:B------:R-:W-:-:S06]  /*09f0*/  DMUL R4, R6, UR6 ;  /* 0x0000000606047c28 */ /* 0x000fcc0008000000 */
[----:B------:R-:W-:Y:S02]  /*0a00*/  DADD R10, R8, R10 ;  /* 0x00000000080a7229 */ /* 0x000fe4000000000a */
[----:B------:R-:W-:Y:S01]  /*0a10*/  DFMA R6, R6, UR6, -R4 ;  /* 0x0000000606067c2b */ /* 0x000fe20008000804 */
[----:B------:R-:W-:Y:S02]  /*0a20*/  IMAD.MOV.U32 R8, RZ, RZ, 0x652b82fe ;  /* 0x652b82feff087424 */ /* 0x000fe400078e00ff */
[----:B------:R-:W-:-:S05]  /*0a30*/  IMAD.MOV.U32 R9, RZ, RZ, 0x3ff71547 ;  /* 0x3ff71547ff097424 */ /* 0x000fca00078e00ff */
[----:B------:R-:W-:Y:S01]  /*0a40*/  DFMA R10, R10, UR6, R6 ;  /* 0x000000060a0a7c2b */ /* 0x000fe20008000006 */
[----:B------:R-:W-:Y:S01]  /*0a50*/  UMOV UR6, 0x3b39803f ;  /* 0x3b39803f00067882 */ /* 0x000fe20000000000 */
[----:B------:R-:W-:-:S06]  /*0a60*/  UMOV UR7, 0x3c7abc9e ;  /* 0x3c7abc9e00077882 */ /* 0x000fcc0000000000 */
[----:B------:R-:W-:-:S08]  /*0a70*/  DADD R6, R4, R10 ;  /* 0x0000000004067229 */ /* 0x000fd0000000000a */
[----:B------:R-:W-:Y:S02]  /*0a80*/  DFMA R8, R6, R8, 6.75539944105574400000e+15 ;  /* 0x433800000608742b */ /* 0x000fe40000000008 */
[----:B------:R-:W-:Y:S01]  /*0a90*/  FSETP.GEU.AND P0, PT, |R7|, 4.1917929649353027344, PT ;  /* 0x4086232b0700780b */ /* 0x000fe20003f0e200 */
[----:B------:R-:W-:-:S05]  /*0aa0*/  DADD R4, R4, -R6 ;  /* 0x0000000004047229 */ /* 0x000fca0000000806 */
[----:B------:R-:W-:-:S03]  /*0ab0*/  DADD R12, R8, -6.75539944105574400000e+15 ;  /* 0xc3380000080c7429 */ /* 0x000fc60000000000 */
[----:B------:R-:W-:-:S05]  /*0ac0*/  DADD R10, R10, R4 ;  /* 0x000000000a0a7229 */ /* 0x000fca0000000004 */
[----:B------:R-:W-:-:S08]  /*0ad0*/  DFMA R14, R12, -UR8, R6 ;  /* 0x800000080c0e7c2b */ /* 0x000fd00008000006 */
[----:B------:R-:W-:Y:S01]  /*0ae0*/  DFMA R12, R12, -UR6, R14 ;  /* 0x800000060c0c7c2b */ /* 0x000fe2000800000e */
[----:B------:R-:W-:Y:S01]  /*0af0*/  UMOV UR6, 0x69ce2bdf ;  /* 0x69ce2bdf00067882 */ /* 0x000fe20000000000 */
[----:B------:R-:W-:Y:S01]  /*0b00*/  IMAD.MOV.U32 R14, RZ, RZ, -0x35dec16 ;  /* 0xfca213eaff0e7424 */ /* 0x000fe200078e00ff */
[----:B------:R-:W-:Y:S01]  /*0b10*/  UMOV UR7, 0x3e5ade15 ;  /* 0x3e5ade1500077882 */ /* 0x000fe20000000000 */
[----:B------:R-:W-:-:S06]  /*0b20*/  IMAD.MOV.U32 R15, RZ, RZ, 0x3e928af3 ;  /* 0x3e928af3ff0f7424 */ /* 0x000fcc00078e00ff */
        /* <DEDUP_REMOVED lines=36> */
[----:B------:R-:W-:-:S03]  /*0d70*/  FSEL R4, R14, RZ, P0 ;  /* 0x000000ff0e047208 */ /* 0x000fc60000000000 */
[----:B------:R-:W-:Y:S02]  /*0d80*/  @!P1 IMAD.IADD R6, R8, 0x1, -R7 ;  /* 0x0000000108069824 */ /* 0x000fe400078e0a07 */
[----:B------:R-:W-:-:S03]  /*0d90*/  @!P1 IMAD R13, R7, 0x100000, R13 ;  /* 0x00100000070d9824 */ /* 0x000fc600078e020d */
[----:B------:R-:W-:Y:S01]  /*0da0*/  @!P1 LEA R7, R6, 0x3ff00000, 0x14 ;  /* 0x3ff0000006079811 */ /* 0x000fe200078ea0ff */
[----:B------:R-:W-:-:S06]  /*0db0*/  @!P1 IMAD.MOV.U32 R6, RZ, RZ, RZ ;  /* 0x000000ffff069224 */ /* 0x000fcc00078e00ff */
[----:B------:R-:W-:-:S11]  /*0dc0*/  @!P1 DMUL R4, R12, R6 ;  /* 0x000000060c049228 */ /* 0x000fd60000000000 */
.L_x_78:
[----:B------:R-:W-:Y:S02]  /*0dd0*/  DFMA R10, R10, R4, R4 ;  /* 0x000000040a0a722b */ /* 0x000fe40000000004 */
[----:B------:R-:W-:-:S08]  /*0de0*/  DSETP.NEU.AND P0, PT, |R4|, +INF , PT ;  /* 0x7ff000000400742a */ /* 0x000fd00003f0d200 */
[----:B------:R-:W-:Y:S01]  /*0df0*/  FSEL R6, R4, R10, !P0 ;  /* 0x0000000a04067208 */ /* 0x000fe20004000000 */
[----:B------:R-:W-:Y:S01]  /*0e00*/  IMAD.MOV.U32 R4, RZ, RZ, R0 ;  /* 0x000000ffff047224 */ /* 0x000fe200078e0000 */
[----:B------:R-:W-:Y:S01]  /*0e10*/  FSEL R7, R5, R11, !P0 ;  /* 0x0000000b05077208 */ /* 0x000fe20004000000 */
[----:B------:R-:W-:-:S04]  /*0e20*/  IMAD.MOV.U32 R5, RZ, RZ, 0x0 ;  /* 0x00000000ff057424 */ /* 0x000fc800078e00ff */
[----:B------:R-:W-:Y:S05]  /*0e30*/  RET.REL.NODEC R4 `(_Z25generateEvenFermatNumbersPyiyy) ;  /* 0xfffffff004707950 */ /* 0x000fea0003c3ffff */
.L_x_79:
        /* <DEDUP_REMOVED lines=12> */
.L_x_97:


//--------------------- .text._Z10findPrimesPyi   --------------------------
	.section	.text._Z10findPrimesPyi,"ax",@progbits
	.align	128
        .global         _Z10findPrimesPyi
        .type           _Z10findPrimesPyi,@function
        .size           _Z10findPrimesPyi,(.L_x_98 - _Z10findPrimesPyi)
        .other          _Z10findPrimesPyi,@"STO_CUDA_ENTRY STV_DEFAULT"
_Z10findPrimesPyi:
.text._Z10findPrimesPyi:
        /* <DEDUP_REMOVED lines=13> */
[----:B------:R-:W-:Y:S02]  /*00d0*/  IMAD.MOV.U32 R6, RZ, RZ, RZ ;  /* 0x000000ffff067224 */ /* 0x000fe400078e00ff */
[----:B------:R-:W-:Y:S01]  /*00e0*/  IMAD.MOV.U32 R9, RZ, RZ, RZ ;  /* 0x000000ffff097224 */ /* 0x000fe200078e00ff */
[----:B--2---:R-:W-:-:S04]  /*00f0*/  ISETP.GE.U32.AND P0, PT, R4, 0x2, PT ;  /* 0x000000020400780c */ /* 0x004fc80003f06070 */
[----:B------:R-:W-:-:S13]  /*0100*/  ISETP.GE.U32.AND.EX P0, PT, R5, RZ, PT, P0 ;  /* 0x000000ff0500720c */ /* 0x000fda0003f06100 */
[----:B------:R-:W-:Y:S05]  /*0110*/  @!P0 BRA `(.L_x_81) ;  /* 0x0000000400a08947 */ /* 0x000fea0003800000 */
[----:B------:R-:W-:Y:S01]  /*0120*/  ISETP.GE.U32.AND P0, PT, R4, 0x4, PT ;  /* 0x000000040400780c */ /* 0x000fe20003f06070 */
[----:B------:R-:W-:Y:S01]  /*0130*/  IMAD.MOV.U32 R6, RZ, RZ, R4 ;  /* 0x000000ffff067224 */ /* 0x000fe200078e0004 */
[----:B------:R-:W-:Y:S02]  /*0140*/  MOV R9, R5 ;  /* 0x0000000500097202 */ /* 0x000fe40000000f00 */
        /* <DEDUP_REMOVED lines=10> */
[----:B------:R-:W-:Y:S01]  /*01f0*/  ISETP.GE.U32.AND.EX P0, PT, R6, 0x55555555, PT, P0 ;  /* 0x555555550600780c */ /* 0x000fe20003f06100 */
[----:B------:R-:W-:-:S03]  /*0200*/  IMAD.MOV.U32 R6, RZ, RZ, RZ ;  /* 0x000000ffff067224 */ /* 0x000fc600078e00ff */
[----:B------:R-:W-:-:S13]  /*0210*/  ISETP.NE.U32.OR.EX P0, PT, RZ, RZ, !P0, P1 ;  /* 0x000000ffff00720c */ /* 0x000fda0004705510 */
[----:B------:R-:W-:Y:S05]  /*0220*/  @P0 BRA `(.L_x_81) ;  /* 0x00000004005c0947 */ /* 0x000fea0003800000 */
[----:B------:R-:W-:Y:S01]  /*0230*/  ISETP.GE.U32.AND P0, PT, R4, 0x19, PT ;  /* 0x000000190400780c */ /* 0x000fe20003f06070 */
[----:B------:R-:W-:Y:S02]  /*0240*/  IMAD.MOV.U32 R6, RZ, RZ, R4 ;  /* 0x000000ffff067224 */ /* 0x000fe400078e0004 */
[----:B------:R-:W-:Y:S01]  /*0250*/  IMAD.MOV.U32 R9, RZ, RZ, R5 ;  /* 0x000000ffff097224 */ /* 0x000fe200078e0005 */
[----:B------:R-:W-:-:S13]  /*0260*/  ISETP.GE.U32.AND.EX P0, PT, R5, RZ, PT, P0 ;  /* 0x000000ff0500720c */ /* 0x000fda0003f06100 */
[----:B------:R-:W-:Y:S05]  /*0270*/  @!P0 BRA `(.L_x_81) ;  /* 0x0000000400488947 */ /* 0x000fea0003800000 */
[----:B------:R-:W-:Y:S01]  /*0280*/  MOV R7, 0x5 ;  /* 0x0000000500077802 */ /* 0x000fe20000000f00 */
[----:B------:R-:W-:-:S07]  /*0290*/  IMAD.MOV.U32 R0, RZ, RZ, RZ ;  /* 0x000000ffff007224 */ /* 0x000fce00078e00ff */
.L_x_88:
        /* <DEDUP_REMOVED lines=24> */
.L_x_83:
[----:B------:R-:W-:Y:S01]  /*0420*/  IMAD.MOV.U32 R8, RZ, RZ, R7 ;  /* 0x000000ffff087224 */ /* 0x000fe200078e0007 */
[----:B------:R-:W-:Y:S02]  /*0430*/  MOV R9, R0 ;  /* 0x0000000000097202 */ /* 0x000fe40000000f00 */
[----:B------:R-:W-:-:S07]  /*0440*/  MOV R6, 0x460 ;  /* 0x0000046000067802 */ /* 0x000fce0000000f00 */
[----:B------:R-:W-:Y:S05]  /*0450*/  CALL.REL.NOINC `($__internal_6_$__cuda_sm20_rem_u64) ;  /* 0x0000000000e47944 */ /* 0x000fea0003c00000 */
[----:B------:R-:W-:-:S04]  /*0460*/  ISETP.NE.U32.AND P0, PT, R10, RZ, PT ;  /* 0x000000ff0a00720c */ /* 0x000fc80003f05070 */
[----:B------:R-:W-:-:S13]  /*0470*/  ISETP.NE.AND.EX P0, PT, R11, RZ, PT, P0 ;  /* 0x000000ff0b00720c */ /* 0x000fda0003f05300 */
.L_x_84:
[----:B------:R-:W-:Y:S05]  /*0480*/  BSYNC.RECONVERGENT B1 ;  /* 0x0000000000017941 */ /* 0x000fea0003800200 */
.L_x_82:
[----:B------:R-:W-:Y:S02]  /*0490*/  IMAD.MOV.U32 R6, RZ, RZ, RZ ;  /* 0x000000ffff067224 */ /* 0x000fe400078e00ff */
[----:B------:R-:W-:Y:S01]  /*04a0*/  IMAD.MOV.U32 R9, RZ, RZ, RZ ;  /* 0x000000ffff097224 */ /* 0x000fe200078e00ff */
[----:B------:R-:W-:Y:S06]  /*04b0*/  @!P0 BRA `(.L_x_81) ;  /* 0x0000000000b88947 */ /* 0x000fec0003800000 */
[----:B------:R-:W-:Y:S01]  /*04c0*/  IADD3 R10, P0, PT, R7, 0x2, RZ ;  /* 0x00000002070a7810 */ /* 0x000fe20007f1e0ff */
[----:B------:R-:W-:Y:S03]  /*04d0*/  BSSY.RECONVERGENT B1, `(.L_x_85) ;  /* 0x000001e000017945 */ /* 0x000fe60003800200 */
[----:B------:R-:W-:-:S04]  /*04e0*/  IADD3.X R9, PT, PT, RZ, R0, RZ, P0, !PT ;  /* 0x00000000ff097210 */ /* 0x000fc800007fe4ff */
        /* <DEDUP_REMOVED lines=23> */
.L_x_86:
[----:B------:R-:W-:Y:S01]  /*0660*/  IMAD.MOV.U32 R8, RZ, RZ, R10 ;  /* 0x000000ffff087224 */ /* 0x000fe200078e000a */
[----:B------:R-:W-:-:S07]  /*0670*/  MOV R6, 0x690 ;  /* 0x0000069000067802 */ /* 0x000fce0000000f00 */
[----:B------:R-:W-:Y:S05]  /*0680*/  CALL.REL.NOINC `($__internal_6_$__cuda_sm20_rem_u64) ;  /* 0x0000000000587944 */ /* 0x000fea0003c00000 */
[----:B------:R-:W-:-:S04]  /*0690*/  ISETP.NE.U32.AND P0, PT, R10, RZ, PT ;  /* 0x000000ff0a00720c */ /* 0x000fc80003f05070 */
[----:B------:R-:W-:-:S13]  /*06a0*/  ISETP.NE.AND.EX P0, PT, R11, RZ, PT, P0 ;  /* 0x000000ff0b00720c */ /* 0x000fda0003f05300 */
.L_x_87:
[----:B------:R-:W-:Y:S05]  /*06b0*/  BSYNC.RECONVERGENT B1 ;  /* 0x0000000000017941 */ /* 0x000fea0003800200 */
.L_x_85:
[----:B------:R-:W-:Y:S01]  /*06c0*/  IMAD.MOV.U32 R6, RZ, RZ, RZ ;  /* 0x000000ffff067224 */ /* 0x000fe200078e00ff */
[----:B------:R-:W-:Y:S01]  /*06d0*/  MOV R9, RZ ;  /* 0x000000ff00097202 */ /* 0x000fe20000000f00 */
        /* <DEDUP_REMOVED lines=10> */
[----:B------:R-:W-:Y:S01]  /*0780*/  MOV R6, R4 ;  /* 0x0000000400067202 */ /* 0x000fe20000000f00 */
[----:B------:R-:W-:-:S07]  /*0790*/  IMAD.MOV.U32 R9, RZ, RZ, R5 ;  /* 0x000000ffff097224 */ /* 0x000fce00078e0005 */
.L_x_81:
[----:B------:R-:W-:Y:S05]  /*07a0*/  BSYNC.RECONVERGENT B0 ;  /* 0x0000000000007941 */ /* 0x000fea0003800200 */
.L_x_80:
[----:B------:R-:W-:Y:S01]  /*07b0*/  IMAD.MOV.U32 R4, RZ, RZ, R6 ;  /* 0x000000ffff047224 */ /* 0x000fe200078e0006 */
[----:B------:R-:W-:-:S05]  /*07c0*/  MOV R5, R9 ;  /* 0x0000000900057202 */ /* 0x000fca0000000f00 */
[----:B------:R-:W-:Y:S01]  /*07d0*/  STG.E.64 desc[UR4][R2.64], R4 ;  /* 0x0000000402007986 */ /* 0x000fe2000c101b04 */
[----:B------:R-:W-:Y:S05]  /*07e0*/  EXIT ;  /* 0x000000000000794d */ /* 0x000fea0003800000 */
        .weak           $__internal_6_$__cuda_sm20_rem_u64
        .type           $__internal_6_$__cuda_sm20_rem_u64,@function
        .size           $__internal_6_$__cuda_sm20_rem_u64,(.L_x_98 - $__internal_6_$__cuda_sm20_rem_u64)
$__internal_6_$__cuda_sm20_rem_u64:
        /* <DEDUP_REMOVED lines=58> */
[----:B------:R-:W-:Y:S01]  /*0b90*/  HFMA2 R9, -RZ, RZ, 0, 0 ;  /* 0x00000000ff097431 */ /* 0x000fe200000001ff */
[----:B------:R-:W-:Y:S02]  /*0ba0*/  SEL R10, R10, R13, P0 ;  /* 0x0000000d0a0a7207 */ /* 0x000fe40000000000 */
[----:B------:R-:W-:Y:S02]  /*0bb0*/  SEL R11, R11, R12, P0 ;  /* 0x0000000c0b0b7207 */ /* 0x000fe40000000000 */
[----:B------:R-:W-:Y:S02]  /*0bc0*/  SEL R10, R10, 0xffffffff, P1 ;  /* 0xffffffff0a0a7807 */ /* 0x000fe40000800000 */
[----:B------:R-:W-:Y:S01]  /*0bd0*/  SEL R11, R11, 0xffffffff, P1 ;  /* 0xffffffff0b0b7807 */ /* 0x000fe20000800000 */
[----:B------:R-:W-:Y:S06]  /*0be0*/  RET.REL.NODEC R8 `(_Z10findPrimesPyi) ;  /* 0xfffffff408047950 */ /* 0x000fec0003c3ffff */
.L_x_89:
        /* <DEDUP_REMOVED lines=9> */
.L_x_98:


//--------------------- .nv.shared._Z11resetPrimesPyS_i --------------------------
	.section	.nv.shared._Z11resetPrimesPyS_i,"aw",@nobits
	.sectionflags	@""
	.align	16
	.zero		1024


//--------------------- .nv.shared.reserved.0     --------------------------
	.section	.nv.shared.reserved.0,"aw",@nobits
	.weak		__nv_reservedSMEM_offset_0_alias
	.size		__nv_reservedSMEM_offset_0_alias, 0, 64
	.other		__nv_reservedSMEM_offset_0_alias,@"STO_CUDA_RESERVED_SHARED STV_DEFAULT"
__nv_reservedSMEM_offset_0_alias:
	.zero		0
	.zero		64


//--------------------- .nv.shared._Z12filterPrimesPyS_i --------------------------
	.section	.nv.shared._Z12filterPrimesPyS_i,"aw",@nobits
	.sectionflags	@""
	.align	16
	.zero		1024


//--------------------- .nv.shared._Z8sumArrayPyiS_ --------------------------
	.section	.nv.shared._Z8sumArrayPyiS_,"aw",@nobits
	.sectionflags	@""
	.align	16
	.zero		1024


//--------------------- .nv.shared._Z9copyArrayPyS_i --------------------------
	.section	.nv.shared._Z9copyArrayPyS_i,"aw",@nobits
	.sectionflags	@""
	.align	16
	.zero		1024


//--------------------- .nv.shared._Z8setToOnePyi --------------------------
	.section	.nv.shared._Z8setToOnePyi,"aw",@nobits
	.sectionflags	@""
	.align	16
	.zero		1024


//--------------------- .nv.shared._Z9setToZeroPyi --------------------------
	.section	.nv.shared._Z9setToZeroPyi,"aw",@nobits
	.sectionflags	@""
	.align	16
	.zero		1024


//--------------------- .nv.shared._Z13cubeNonPrimesPyi --------------------------
	.section	.nv.shared._Z13cubeNonPrimesPyi,"aw",@nobits
	.sectionflags	@""
	.align	16
	.zero		1024


//--------------------- .nv.shared._Z12squarePrimesPyi --------------------------
	.section	.nv.shared._Z12squarePrimesPyi,"aw",@nobits
	.sectionflags	@""
	.align	16
	.zero		1024


//--------------------- .nv.shared._Z18decrementNonPrimesPyi --------------------------
	.section	.nv.shared._Z18decrementNonPrimesPyi,"aw",@nobits
	.sectionflags	@""
	.align	16
	.zero		1024


//--------------------- .nv.shared._Z15incrementPrimesPyi --------------------------
	.section	.nv.shared._Z15incrementPrimesPyi,"aw",@nobits
	.sectionflags	@""
	.align	16
	.zero		1024


//--------------------- .nv.shared._Z13divideByThreePyi --------------------------
	.section	.nv.shared._Z13divideByThreePyi,"aw",@nobits
	.sectionflags	@""
	.align	16
	.zero		1024


//--------------------- .nv.shared._Z11subtractTenPyi --------------------------
	.section	.nv.shared._Z11subtractTenPyi,"aw",@nobits
	.sectionflags	@""
	.align	16
	.zero		1024


//--------------------- .nv.shared._Z13multiplyByTwoPyi --------------------------
	.section	.nv.shared._Z13multiplyByTwoPyi,"aw",@nobits
	.sectionflags	@""
	.align	16
	.zero		1024


//--------------------- .nv.shared._Z6addOnePyi   --------------------------
	.section	.nv.shared._Z6addOnePyi,"aw",@nobits
	.sectionflags	@""
	.align	16
	.zero		1024


//--------------------- .nv.shared._Z25generateEvenFermatNumbersPyiyy --------------------------
	.section	.nv.shared._Z25generateEvenFermatNumbersPyiyy,"aw",@nobits
	.sectionflags	@""
	.align	16
	.zero		1024


//--------------------- .nv.shared._Z10findPrimesPyi --------------------------
	.section	.nv.shared._Z10findPrimesPyi,"aw",@nobits
	.sectionflags	@""
	.align	16
	.zero		1024


//--------------------- .nv.constant0._Z11resetPrimesPyS_i --------------------------
	.section	.nv.constant0._Z11resetPrimesPyS_i,"a",@progbits
	.sectionflags	@""
	.align	4
.nv.constant0._Z11resetPrimesPyS_i:
	.zero		916


//--------------------- .nv.constant0._Z12filterPrimesPyS_i --------------------------
	.section	.nv.constant0._Z12filterPrimesPyS_i,"a",@progbits
	.sectionflags	@""
	.align	4
.nv.constant0._Z12filterPrimesPyS_i:
	.zero		916


//--------------------- .nv.constant0._Z8sumArrayPyiS_ --------------------------
	.section	.nv.constant0._Z8sumArrayPyiS_,"a",@progbits
	.sectionflags	@""
	.align	4
.nv.constant0._Z8sumArrayPyiS_:
	.zero		920


//--------------------- .nv.constant0._Z9copyArrayPyS_i --------------------------
	.section	.nv.constant0._Z9copyArrayPyS_i,"a",@progbits
	.sectionflags	@""
	.align	4
.nv.constant0._Z9copyArrayPyS_i:
	.zero		916


//--------------------- .nv.constant0._Z8setToOnePyi --------------------------
	.section	.nv.constant0._Z8setToOnePyi,"a",@progbits
	.sectionflags	@""
	.align	4
.nv.constant0._Z8setToOnePyi:
	.zero		908


//--------------------- .nv.constant0._Z9setToZeroPyi --------------------------
	.section	.nv.constant0._Z9setToZeroPyi,"a",@progbits
	.sectionflags	@""
	.align	4
.nv.constant0._Z9setToZeroPyi:
	.zero		908


//--------------------- .nv.constant0._Z13cubeNonPrimesPyi --------------------------
	.section	.nv.constant0._Z13cubeNonPrimesPyi,"a",@progbits
	.sectionflags	@""
	.align	4
.nv.constant0._Z13cubeNonPrimesPyi:
	.zero		908


//--------------------- .nv.constant0._Z12squarePrimesPyi --------------------------
	.section	.nv.constant0._Z12squarePrimesPyi,"a",@progbits
	.sectionflags	@""
	.align	4
.nv.constant0._Z12squarePrimesPyi:
	.zero		908


//--------------------- .nv.constant0._Z18decrementNonPrimesPyi --------------------------
	.section	.nv.constant0._Z18decrementNonPrimesPyi,"a",@progbits
	.sectionflags	@""
	.align	4
.nv.constant0._Z18decrementNonPrimesPyi:
	.zero		908


//--------------------- .nv.constant0._Z15incrementPrimesPyi --------------------------
	.section	.nv.constant0._Z15incrementPrimesPyi,"a",@progbits
	.sectionflags	@""
	.align	4
.nv.constant0._Z15incrementPrimesPyi:
	.zero		908


//--------------------- .nv.constant0._Z13divideByThreePyi --------------------------
	.section	.nv.constant0._Z13divideByThreePyi,"a",@progbits
	.sectionflags	@""
	.align	4
.nv.constant0._Z13divideByThreePyi:
	.zero		908


//--------------------- .nv.constant0._Z11subtractTenPyi --------------------------
	.section	.nv.constant0._Z11subtractTenPyi,"a",@progbits
	.sectionflags	@""
	.align	4
.nv.constant0._Z11subtractTenPyi:
	.zero		908


//--------------------- .nv.constant0._Z13multiplyByTwoPyi --------------------------
	.section	.nv.constant0._Z13multiplyByTwoPyi,"a",@progbits
	.sectionflags	@""
	.align	4
.nv.constant0._Z13multiplyByTwoPyi:
	.zero		908


//--------------------- .nv.constant0._Z6addOnePyi --------------------------
	.section	.nv.constant0._Z6addOnePyi,"a",@progbits
	.sectionflags	@""
	.align	4
.nv.constant0._Z6addOnePyi:
	.zero		908


//--------------------- .nv.constant0._Z25generateEvenFermatNumbersPyiyy --------------------------
	.section	.nv.constant0._Z25generateEvenFermatNumbersPyiyy,"a",@progbits
	.sectionflags	@""
	.align	4
.nv.constant0._Z25generateEvenFermatNumbersPyiyy:
	.zero		928


//--------------------- .nv.constant0._Z10findPrimesPyi --------------------------
	.section	.nv.constant0._Z10findPrimesPyi,"a",@progbits
	.sectionflags	@""
	.align	4
.nv.constant0._Z10findPrimesPyi:
	.zero		908


//--------------------- SYMBOLS --------------------------

	.type		.nv.reservedSmem.offset0,@object
	.size		.nv.reservedSmem.offset0,0x4
	.type		.nv.reservedSmem.cap,@object
	.size		.nv.reservedSmem.cap,0x4
